	.headerflags	@"EF_CUDA_TEXMODE_UNIFIED EF_CUDA_64BIT_ADDRESS EF_CUDA_ACCELERATORS EF_CUDA_SM90 EF_CUDA_VIRTUAL_SM(EF_CUDA_SM90)"
	.elftype	@"ET_EXEC"


//--------------------- .nv.info                  --------------------------
	.section	.nv.info,"",@"SHT_CUDA_INFO"
	.align	4


	//----- nvinfo : EIATTR_REGCOUNT
	.align		4
        /*0000*/ 	.byte	0x04, 0x2f
        /*0002*/ 	.short	(.L_2 - .L_1)
	.align		4
.L_1:
        /*0004*/ 	.word	index@(triton_poi_fused_abs_add_clamp_div_erf_log2_mul_neg_reciprocal_sub_0)
        /*0008*/ 	.word	0x00000020


	//----- nvinfo : EIATTR_MIN_STACK_SIZE
	.align		4
.L_2:
        /*000c*/ 	.byte	0x04, 0x12
        /*000e*/ 	.short	(.L_4 - .L_3)
	.align		4
.L_3:
        /*0010*/ 	.word	index@(triton_poi_fused_abs_add_clamp_div_erf_log2_mul_neg_reciprocal_sub_0)
        /*0014*/ 	.word	0x00000000


	//----- nvinfo : EIATTR_FRAME_SIZE
	.align		4
.L_4:
        /*0018*/ 	.byte	0x04, 0x11
        /*001a*/ 	.short	(.L_6 - .L_5)
	.align		4
.L_5:
        /*001c*/ 	.word	index@(triton_poi_fused_abs_add_clamp_div_erf_log2_mul_neg_reciprocal_sub_0)
        /*0020*/ 	.word	0x00000000


	//----- nvinfo : EIATTR_MIN_STACK_SIZE
	.align		4
.L_6:
        /*0024*/ 	.byte	0x04, 0x12
        /*0026*/ 	.short	(.L_8 - .L_7)
	.align		4
.L_7:
        /*0028*/ 	.word	index@(triton_poi_fused_abs_add_clamp_div_erf_log2_mul_neg_reciprocal_sub_0)
        /*002c*/ 	.word	0x00000000
.L_8:


//--------------------- .nv.info.triton_poi_fused_abs_add_clamp_div_erf_log2_mul_neg_reciprocal_sub_0 --------------------------
	.section	.nv.info.triton_poi_fused_abs_add_clamp_div_erf_log2_mul_neg_reciprocal_sub_0,"",@"SHT_CUDA_INFO"
	.sectionflags	@""
	.align	4


	//----- nvinfo : EIATTR_CUDA_API_VERSION
	.align		4
        /*0000*/ 	.byte	0x04, 0x37
        /*0002*/ 	.short	(.L_10 - .L_9)
.L_9:
        /*0004*/ 	.word	0x0000007c


	//----- nvinfo : EIATTR_KPARAM_INFO
	.align		4
.L_10:
        /*0008*/ 	.byte	0x04, 0x17
        /*000a*/ 	.short	(.L_12 - .L_11)
.L_11:
        /*000c*/ 	.word	0x00000000
        /*0010*/ 	.short	0x000e
        /*0012*/ 	.short	0x0070
        /*0014*/ 	.byte	0x00, 0xf0, 0x11, 0x00


	//----- nvinfo : EIATTR_KPARAM_INFO
	.align		4
.L_12:
        /*0018*/ 	.byte	0x04, 0x17
        /*001a*/ 	.short	(.L_14 - .L_13)
.L_13:
        /*001c*/ 	.word	0x00000000
        /*0020*/ 	.short	0x000d
        /*0022*/ 	.short	0x0068
        /*0024*/ 	.byte	0x00, 0xf4, 0x21, 0x00


	//----- nvinfo : EIATTR_KPARAM_INFO
	.align		4
.L_14:
        /*0028*/ 	.byte	0x04, 0x17
        /*002a*/ 	.short	(.L_16 - .L_15)
.L_15:
        /*002c*/ 	.word	0x00000000
        /*0030*/ 	.short	0x000c
        /*0032*/ 	.short	0x0060
        /*0034*/ 	.byte	0x00, 0xf4, 0x21, 0x00


	//----- nvinfo : EIATTR_KPARAM_INFO
	.align		4
.L_16:
        /*0038*/ 	.byte	0x04, 0x17
        /*003a*/ 	.short	(.L_18 - .L_17)
.L_17:
        /*003c*/ 	.word	0x00000000
        /*0040*/ 	.short	0x000b
        /*0042*/ 	.short	0x0058
        /*0044*/ 	.byte	0x00, 0xf4, 0x21, 0x00


	//----- nvinfo : EIATTR_KPARAM_INFO
	.align		4
.L_18:
        /*0048*/ 	.byte	0x04, 0x17
        /*004a*/ 	.short	(.L_20 - .L_19)
.L_19:
        /*004c*/ 	.word	0x00000000
        /*0050*/ 	.short	0x000a
        /*0052*/ 	.short	0x0050
        /*0054*/ 	.byte	0x00, 0xf4, 0x21, 0x00


	//----- nvinfo : EIATTR_KPARAM_INFO
	.align		4
.L_20:
        /*0058*/ 	.byte	0x04, 0x17
        /*005a*/ 	.short	(.L_22 - .L_21)
.L_21:
        /*005c*/ 	.word	0x00000000
        /*0060*/ 	.short	0x0009
        /*0062*/ 	.short	0x0048
        /*0064*/ 	.byte	0x00, 0xf4, 0x21, 0x00


	//----- nvinfo : EIATTR_KPARAM_INFO
	.align		4
.L_22:
        /*0068*/ 	.byte	0x04, 0x17
        /*006a*/ 	.short	(.L_24 - .L_23)
.L_23:
        /*006c*/ 	.word	0x00000000
        /*0070*/ 	.short	0x0008
        /*0072*/ 	.short	0x0040
        /*0074*/ 	.byte	0x00, 0xf4, 0x21, 0x00


	//----- nvinfo : EIATTR_KPARAM_INFO
	.align		4
.L_24:
        /*0078*/ 	.byte	0x04, 0x17
        /*007a*/ 	.short	(.L_26 - .L_25)
.L_25:
        /*007c*/ 	.word	0x00000000
        /*0080*/ 	.short	0x0007
        /*0082*/ 	.short	0x0038
        /*0084*/ 	.byte	0x00, 0xf4, 0x21, 0x00


	//----- nvinfo : EIATTR_KPARAM_INFO
	.align		4
.L_26:
        /*0088*/ 	.byte	0x04, 0x17
        /*008a*/ 	.short	(.L_28 - .L_27)
.L_27:
        /*008c*/ 	.word	0x00000000
        /*0090*/ 	.short	0x0006
        /*0092*/ 	.short	0x0030
        /*0094*/ 	.byte	0x00, 0xf4, 0x21, 0x00


	//----- nvinfo : EIATTR_KPARAM_INFO
	.align		4
.L_28:
        /*0098*/ 	.byte	0x04, 0x17
        /*009a*/ 	.short	(.L_30 - .L_29)
.L_29:
        /*009c*/ 	.word	0x00000000
        /*00a0*/ 	.short	0x0005
        /*00a2*/ 	.short	0x0028
        /*00a4*/ 	.byte	0x00, 0xf4, 0x21, 0x00


	//----- nvinfo : EIATTR_KPARAM_INFO
	.align		4
.L_30:
        /*00a8*/ 	.byte	0x04, 0x17
        /*00aa*/ 	.short	(.L_32 - .L_31)
.L_31:
        /*00ac*/ 	.word	0x00000000
        /*00b0*/ 	.short	0x0004
        /*00b2*/ 	.short	0x0020
        /*00b4*/ 	.byte	0x00, 0xf4, 0x21, 0x00


	//----- nvinfo : EIATTR_KPARAM_INFO
	.align		4
.L_32:
        /*00b8*/ 	.byte	0x04, 0x17
        /*00ba*/ 	.short	(.L_34 - .L_33)
.L_33:
        /*00bc*/ 	.word	0x00000000
        /*00c0*/ 	.short	0x0003
        /*00c2*/ 	.short	0x0018
        /*00c4*/ 	.byte	0x00, 0xf4, 0x21, 0x00


	//----- nvinfo : EIATTR_KPARAM_INFO
	.align		4
.L_34:
        /*00c8*/ 	.byte	0x04, 0x17
        /*00ca*/ 	.short	(.L_36 - .L_35)
.L_35:
        /*00cc*/ 	.word	0x00000000
        /*00d0*/ 	.short	0x0002
        /*00d2*/ 	.short	0x0010
        /*00d4*/ 	.byte	0x00, 0xf4, 0x21, 0x00


	//----- nvinfo : EIATTR_KPARAM_INFO
	.align		4
.L_36:
        /*00d8*/ 	.byte	0x04, 0x17
        /*00da*/ 	.short	(.L_38 - .L_37)
.L_37:
        /*00dc*/ 	.word	0x00000000
        /*00e0*/ 	.short	0x0001
        /*00e2*/ 	.short	0x0008
        /*00e4*/ 	.byte	0x00, 0xf4, 0x21, 0x00


	//----- nvinfo : EIATTR_KPARAM_INFO
	.align		4
.L_38:
        /*00e8*/ 	.byte	0x04, 0x17
        /*00ea*/ 	.short	(.L_40 - .L_39)
.L_39:
        /*00ec*/ 	.word	0x00000000
        /*00f0*/ 	.short	0x0000
        /*00f2*/ 	.short	0x0000
        /*00f4*/ 	.byte	0x00, 0xf4, 0x21, 0x00


	//----- nvinfo : EIATTR_SPARSE_MMA_MASK
	.align		4
.L_40:
        /*00f8*/ 	.byte	0x03, 0x50
        /*00fa*/ 	.short	0x0000


	//----- nvinfo : EIATTR_MAXREG_COUNT
	.align		4
        /*00fc*/ 	.byte	0x03, 0x1b
        /*00fe*/ 	.short	0x00ff


	//----- nvinfo : EIATTR_EXIT_INSTR_OFFSETS
	.align		4
        /*0100*/ 	.byte	0x04, 0x1c
        /*0102*/ 	.short	(.L_42 - .L_41)


	//   ....[0]....
.L_41:
        /*0104*/ 	.word	0x00003030


	//   ....[1]....
        /*0108*/ 	.word	0x00003050


	//----- nvinfo : EIATTR_REQNTID
	.align		4
.L_42:
        /*010c*/ 	.byte	0x04, 0x10
        /*010e*/ 	.short	(.L_44 - .L_43)
.L_43:
        /*0110*/ 	.word	0x00000080
        /*0114*/ 	.word	0x00000001
        /*0118*/ 	.word	0x00000001


	//----- nvinfo : EIATTR_CBANK_PARAM_SIZE
	.align		4
.L_44:
        /*011c*/ 	.byte	0x03, 0x19
        /*011e*/ 	.short	0x0074


	//----- nvinfo : EIATTR_PARAM_CBANK
	.align		4
        /*0120*/ 	.byte	0x04, 0x0a
        /*0122*/ 	.short	(.L_46 - .L_45)
	.align		4
.L_45:
        /*0124*/ 	.word	index@(.nv.constant0.triton_poi_fused_abs_add_clamp_div_erf_log2_mul_neg_reciprocal_sub_0)
        /*0128*/ 	.short	0x0210
        /*012a*/ 	.short	0x0074


	//----- nvinfo : EIATTR_SW_WAR
	.align		4
.L_46:
        /*012c*/ 	.byte	0x04, 0x36
        /*012e*/ 	.short	(.L_48 - .L_47)
.L_47:
        /*0130*/ 	.word	0x00000008
.L_48:


//--------------------- .nv.callgraph             --------------------------
	.section	.nv.callgraph,"",@"SHT_CUDA_CALLGRAPH"
	.align	4
	.sectionentsize	8
	.align		4
        /*0000*/ 	.word	0x00000000
	.align		4
        /*0004*/ 	.word	0xffffffff
	.align		4
        /*0008*/ 	.word	0x00000000
	.align		4
        /*000c*/ 	.word	0xfffffffe
	.align		4
        /*0010*/ 	.word	0x00000000
	.align		4
        /*0014*/ 	.word	0xfffffffd
	.align		4
        /*0018*/ 	.word	0x00000000
	.align		4
        /*001c*/ 	.word	0xfffffffc


//--------------------- .nv.constant4             --------------------------
	.section	.nv.constant4,"a",@progbits
	.align	8
	.align		8
.nv.constant4:
        /*0000*/ 	.dword	_$_str


//--------------------- .text.triton_poi_fused_abs_add_clamp_div_erf_log2_mul_neg_reciprocal_sub_0 --------------------------
	.section	.text.triton_poi_fused_abs_add_clamp_div_erf_log2_mul_neg_reciprocal_sub_0,"ax",@progbits
	.align	128
        .global         triton_poi_fused_abs_add_clamp_div_erf_log2_mul_neg_reciprocal_sub_0
        .type           triton_poi_fused_abs_add_clamp_div_erf_log2_mul_neg_reciprocal_sub_0,@function
        .size           triton_poi_fused_abs_add_clamp_div_erf_log2_mul_neg_reciprocal_sub_0,(.L_x_1 - triton_poi_fused_abs_add_clamp_div_erf_log2_mul_neg_reciprocal_sub_0)
        .other          triton_poi_fused_abs_add_clamp_div_erf_log2_mul_neg_reciprocal_sub_0,@"STO_CUDA_ENTRY STV_DEFAULT"
triton_poi_fused_abs_add_clamp_div_erf_log2_mul_neg_reciprocal_sub_0:
.text.triton_poi_fused_abs_add_clamp_div_erf_log2_mul_neg_reciprocal_sub_0:
[----:B------:R-:W0:Y:S01]  /*0000*/  LDC R1, c[0x0][0x28] ;  /* 0x00000a00ff017b82 */ /* 0x000e220000000800 */
[----:B------:R-:W1:Y:S07]  /*0010*/  S2R R0, SR_TID.X ;  /* 0x0000000000007919 */ /* 0x000e6e0000002100 */
[----:B------:R-:W2:Y:S01]  /*0020*/  LDC.64 R6, c[0x0][0x230] ;  /* 0x00008c00ff067b82 */ /* 0x000ea20000000a00 */
[----:B------:R-:W-:Y:S01]  /*0030*/  ULDC.64 UR4, c[0x0][0x208] ;  /* 0x0000820000047ab9 */ /* 0x000fe20000000a00 */
[----:B------:R-:W3:Y:S06]  /*0040*/  S2R R3, SR_CTAID.X ;  /* 0x0000000000037919 */ /* 0x000eec0000002500 */
[----:B------:R-:W4:Y:S08]  /*0050*/  LDC.64 R8, c[0x0][0x220] ;  /* 0x00008800ff087b82 */ /* 0x000f300000000a00 */
[----:B------:R-:W5:Y:S01]  /*0060*/  LDC.64 R10, c[0x0][0x228] ;  /* 0x00008a00ff0a7b82 */ /* 0x000f620000000a00 */
[----:B------:R-:W-:-:S02]  /*0070*/  CS2R R16, SRZ ;  /* 0x0000000000107805 */ /* 0x000fc4000001ff00 */
[----:B------:R-:W-:-:S05]  /*0080*/  CS2R R4, SRZ ;  /* 0x0000000000047805 */ /* 0x000fca000001ff00 */
[----:B------:R-:W5:Y:S01]  /*0090*/  LDC.64 R18, c[0x0][0x248] ;  /* 0x00009200ff127b82 */ /* 0x000f620000000a00 */
[----:B------:R-:W-:-:S07]  /*00a0*/  CS2R R14, SRZ ;  /* 0x00000000000e7805 */ /* 0x000fce000001ff00 */
[----:B------:R-:W5:Y:S01]  /*00b0*/  LDC.64 R12, c[0x0][0x240] ;  /* 0x00009000ff0c7b82 */ /* 0x000f620000000a00 */
[----:B-1----:R-:W-:Y:S01]  /*00c0*/  SHF.L.U32 R0, R0, 0x1, RZ ;  /* 0x0000000100007819 */ /* 0x002fe200000006ff */
[----:B------:R-:W-:Y:S01]  /*00d0*/  HFMA2.MMA R25, -RZ, RZ, -0.74462890625, 604.5 ;  /* 0xb9f560b9ff197435 */ /* 0x000fe200000001ff */
[----:B------:R-:W-:Y:S01]  /*00e0*/  MOV R26, 0x3789ca3c ;  /* 0x3789ca3c001a7802 */ /* 0x000fe20000000f00 */
[----:B------:R-:W-:Y:S01]  /*00f0*/  HFMA2.MMA R28, -RZ, RZ, -0.74462890625, 604.5 ;  /* 0xb9f560b9ff1c7435 */ /* 0x000fe200000001ff */
[----:B------:R-:W-:Y:S01]  /*0100*/  LOP3.LUT R0, R0, 0xfe, RZ, 0xc0, !PT ;  /* 0x000000fe00007812 */ /* 0x000fe200078ec0ff */
[----:B------:R-:W-:Y:S01]  /*0110*/  HFMA2.MMA R20, -RZ, RZ, 0.958984375, -6.1690807342529296875e-05 ;  /* 0x3bac840bff147435 */ /* 0x000fe200000001ff */
[----:B------:R-:W-:Y:S02]  /*0120*/  ULDC.64 UR6, c[0x0][0x210] ;  /* 0x0000840000067ab9 */ /* 0x000fe40000000a00 */
[----:B---3--:R-:W-:Y:S02]  /*0130*/  LEA R0, R3, R0, 0x8 ;  /* 0x0000000003007211 */ /* 0x008fe400078e40ff */
[----:B------:R-:W-:-:S02]  /*0140*/  CS2R R2, SRZ ;  /* 0x0000000000027805 */ /* 0x000fc4000001ff00 */
[C---:B------:R-:W-:Y:S01]  /*0150*/  ISETP.GE.AND P0, PT, R0.reuse, 0x100, PT ;  /* 0x000001000000780c */ /* 0x040fe20003f06270 */
[----:B--2---:R-:W-:-:S12]  /*0160*/  IMAD.WIDE R6, R0, 0x4, R6 ;  /* 0x0000000400067825 */ /* 0x004fd800078e0206 */
[----:B------:R1:W2:Y:S01]  /*0170*/  @!P0 LDG.E.64 R2, desc[UR4][R6.64] ;  /* 0x0000000406028981 */ /* 0x0002a2000c1e1b00 */
[----:B----4-:R-:W-:-:S04]  /*0180*/  IMAD.WIDE R8, R0, 0x4, R8 ;  /* 0x0000000400087825 */ /* 0x010fc800078e0208 */
[C---:B-----5:R-:W-:Y:S01]  /*0190*/  IMAD.WIDE R10, R0.reuse, 0x4, R10 ;  /* 0x00000004000a7825 */ /* 0x060fe200078e020a */
[----:B------:R3:W4:Y:S04]  /*01a0*/  @!P0 LDG.E.64 R16, desc[UR4][R8.64] ;  /* 0x0000000408108981 */ /* 0x000728000c1e1b00 */
[----:B------:R4:W5:Y:S01]  /*01b0*/  @!P0 LDG.E.64 R4, desc[UR4][R10.64] ;  /* 0x000000040a048981 */ /* 0x000962000c1e1b00 */
[----:B0-----:R-:W-:-:S05]  /*01c0*/  IMAD.WIDE R18, R0, 0x4, R18 ;  /* 0x0000000400127825 */ /* 0x001fca00078e0212 */
[----:B------:R0:W5:Y:S01]  /*01d0*/  @!P0 LDG.E.64 R14, desc[UR4][R18.64] ;  /* 0x00000004120e8981 */ /* 0x000162000c1e1b00 */
[----:B-1----:R-:W-:Y:S01]  /*01e0*/  CS2R R6, SRZ ;  /* 0x0000000000067805 */ /* 0x002fe2000001ff00 */
[----:B------:R-:W-:-:S05]  /*01f0*/  IMAD.WIDE R12, R0, 0x4, R12 ;  /* 0x00000004000c7825 */ /* 0x000fca00078e020c */
[----:B------:R1:W5:Y:S01]  /*0200*/  @!P0 LDG.E.64 R6, desc[UR4][R12.64] ;  /* 0x000000040c068981 */ /* 0x000362000c1e1b00 */
[----:B---3--:R-:W-:Y:S02]  /*0210*/  HFMA2.MMA R8, -RZ, RZ, 1.625, 0 ;  /* 0x3e800000ff087435 */ /* 0x008fe400000001ff */
[----:B------:R-:W-:Y:S01]  /*0220*/  HFMA2.MMA R27, -RZ, RZ, 1.78125, -136.25 ;  /* 0x3f20d842ff1b7435 */ /* 0x000fe200000001ff */
[C---:B--2---:R-:W-:Y:S02]  /*0230*/  FSETP.GT.AND P1, PT, R2.reuse, 9.9999997171806853657e-10, PT ;  /* 0x3089705f0200780b */ /* 0x044fe40003f24000 */
[----:B------:R-:W-:Y:S02]  /*0240*/  FSETP.GT.AND P2, PT, R3, 9.9999997171806853657e-10, PT ;  /* 0x3089705f0300780b */ /* 0x000fe40003f44000 */
[----:B------:R-:W-:Y:S01]  /*0250*/  FSETP.NAN.AND P3, PT, R2, R2, PT ;  /* 0x000000020200720b */ /* 0x000fe20003f68000 */
[C---:B----4-:R-:W-:Y:S01]  /*0260*/  FADD R11, R16.reuse, 0.5 ;  /* 0x3f000000100b7421 */ /* 0x050fe20000000000 */
[C---:B------:R-:W-:Y:S01]  /*0270*/  FADD R10, R17.reuse, 0.5 ;  /* 0x3f000000110a7421 */ /* 0x040fe20000000000 */
[----:B0-----:R-:W-:Y:S01]  /*0280*/  FADD R19, R16, -0.5 ;  /* 0xbf00000010137421 */ /* 0x001fe20000000000 */
[----:B------:R-:W-:-:S05]  /*0290*/  FADD R22, R17, -0.5 ;  /* 0xbf00000011167421 */ /* 0x000fca0000000000 */
[----:B------:R-:W-:Y:S02]  /*02a0*/  @!P1 FSEL R2, R2, 9.9999997171806853657e-10, P3 ;  /* 0x3089705f02029808 */ /* 0x000fe40001800000 */
[C---:B------:R-:W-:Y:S02]  /*02b0*/  FSETP.NAN.AND P1, PT, R3.reuse, R3, PT ;  /* 0x000000030300720b */ /* 0x040fe40003f28000 */
[C---:B------:R-:W-:Y:S02]  /*02c0*/  FSETP.GT.AND P3, PT, |R2|.reuse, 8.50705917302346158658e+37, PT ;  /* 0x7e8000000200780b */ /* 0x040fe40003f64200 */
[----:B------:R-:W-:Y:S02]  /*02d0*/  @!P2 FSEL R3, R3, 9.9999997171806853657e-10, P1 ;  /* 0x3089705f0303a808 */ /* 0x000fe40000800000 */
[----:B------:R-:W-:Y:S02]  /*02e0*/  FSETP.GEU.AND P2, PT, |R2|, 1.175494350822287508e-38, PT ;  /* 0x008000000200780b */ /* 0x000fe40003f4e200 */
[----:B------:R-:W-:-:S02]  /*02f0*/  FSETP.GT.AND P1, PT, |R3|, 8.50705917302346158658e+37, PT ;  /* 0x7e8000000300780b */ /* 0x000fc40003f24200 */
[----:B------:R-:W-:Y:S02]  /*0300*/  FSETP.GEU.AND P4, PT, |R3|, 1.175494350822287508e-38, PT ;  /* 0x008000000300780b */ /* 0x000fe40003f8e200 */
[C---:B------:R-:W-:Y:S02]  /*0310*/  FSEL R9, R8.reuse, 1, P3 ;  /* 0x3f80000008097808 */ /* 0x040fe40001800000 */
[----:B------:R-:W-:Y:S01]  /*0320*/  FSEL R8, R8, 1, P1 ;  /* 0x3f80000008087808 */ /* 0x000fe20000800000 */
[----:B------:R-:W-:Y:S01]  /*0330*/  @P3 FMUL R2, R2, 0.25 ;  /* 0x3e80000002023820 */ /* 0x000fe20000400000 */
[C---:B-----5:R-:W-:Y:S02]  /*0340*/  FSETP.GT.AND P5, PT, R14.reuse, 9.9999997171806853657e-10, PT ;  /* 0x3089705f0e00780b */ /* 0x060fe40003fa4000 */
[----:B------:R-:W-:Y:S01]  /*0350*/  FSETP.NAN.AND P6, PT, R14, R14, PT ;  /* 0x0000000e0e00720b */ /* 0x000fe20003fc8000 */
[----:B------:R-:W-:Y:S01]  /*0360*/  @!P2 FMUL R2, R2, 16777216 ;  /* 0x4b8000000202a820 */ /* 0x000fe20000400000 */
[----:B------:R-:W-:Y:S01]  /*0370*/  @!P2 FMUL R9, R9, 16777216 ;  /* 0x4b8000000909a820 */ /* 0x000fe20000400000 */
[----:B------:R-:W-:-:S02]  /*0380*/  @P1 FMUL R3, R3, 0.25 ;  /* 0x3e80000003031820 */ /* 0x000fc40000400000 */
[----:B------:R-:W-:Y:S02]  /*0390*/  @!P4 FMUL R8, R8, 16777216 ;  /* 0x4b8000000808c820 */ /* 0x000fe40000400000 */
[----:B------:R-:W-:Y:S01]  /*03a0*/  @!P4 FMUL R3, R3, 16777216 ;  /* 0x4b8000000303c820 */ /* 0x000fe20000400000 */
[----:B------:R-:W0:Y:S03]  /*03b0*/  MUFU.RCP R2, R2 ;  /* 0x0000000200027308 */ /* 0x000e260000001000 */
[----:B------:R-:W-:Y:S02]  /*03c0*/  @!P5 FSEL R14, R14, 9.9999997171806853657e-10, P6 ;  /* 0x3089705f0e0ed808 */ /* 0x000fe40003000000 */
[C---:B------:R-:W-:Y:S02]  /*03d0*/  FSETP.GT.AND P5, PT, R15.reuse, 9.9999997171806853657e-10, PT ;  /* 0x3089705f0f00780b */ /* 0x040fe40003fa4000 */
[----:B------:R-:W-:Y:S01]  /*03e0*/  FSETP.NAN.AND P6, PT, R15, R15, PT ;  /* 0x0000000f0f00720b */ /* 0x000fe20003fc8000 */
[----:B------:R-:W2:Y:S01]  /*03f0*/  MUFU.RCP R3, R3 ;  /* 0x0000000300037308 */ /* 0x000ea20000001000 */
[----:B0-----:R-:W-:Y:S01]  /*0400*/  FMUL R9, R2, R9 ;  /* 0x0000000902097220 */ /* 0x001fe20000400000 */
[----:B------:R-:W-:-:S08]  /*0410*/  FADD R2, R11, -R4 ;  /* 0x800000040b027221 */ /* 0x000fd00000000000 */
[----:B------:R-:W-:Y:S01]  /*0420*/  @!P5 FSEL R15, R15, 9.9999997171806853657e-10, P6 ;  /* 0x3089705f0f0fd808 */ /* 0x000fe20003000000 */
[----:B------:R-:W-:Y:S01]  /*0430*/  FMUL R2, R2, R9 ;  /* 0x0000000902027220 */ /* 0x000fe20000400000 */
[----:B------:R-:W-:Y:S01]  /*0440*/  FSETP.GT.AND P6, PT, |R14|, 8.50705917302346158658e+37, PT ;  /* 0x7e8000000e00780b */ /* 0x000fe20003fc4200 */
[----:B--2---:R-:W-:Y:S01]  /*0450*/  FMUL R11, R3, R8 ;  /* 0x00000008030b7220 */ /* 0x004fe20000400000 */
[--C-:B------:R-:W-:Y:S01]  /*0460*/  FADD R8, R10, -R5.reuse ;  /* 0x800000050a087221 */ /* 0x100fe20000000000 */
[----:B-1----:R-:W-:Y:S01]  /*0470*/  FMUL R13, R2, 0.70710676908493041992 ;  /* 0x3f3504f3020d7820 */ /* 0x002fe20000400000 */
[----:B------:R-:W-:Y:S01]  /*0480*/  FADD R2, R19, -R4 ;  /* 0x8000000413027221 */ /* 0x000fe20000000000 */
[----:B------:R-:W-:Y:S01]  /*0490*/  FADD R5, R22, -R5 ;  /* 0x8000000516057221 */ /* 0x000fe20000000000 */
[----:B------:R-:W-:Y:S01]  /*04a0*/  FMUL R8, R8, R11 ;  /* 0x0000000b08087220 */ /* 0x000fe20000400000 */
[----:B------:R-:W-:Y:S01]  /*04b0*/  FADD.FTZ R4, |R13|, -RZ ;  /* 0x800000ff0d047221 */ /* 0x000fe20000010200 */
[----:B------:R-:W-:Y:S01]  /*04c0*/  FMUL R12, R9, R2 ;  /* 0x00000002090c7220 */ /* 0x000fe20000400000 */
[----:B------:R-:W-:Y:S01]  /*04d0*/  FMUL R5, R11, R5 ;  /* 0x000000050b057220 */ /* 0x000fe20000400000 */
[----:B------:R-:W-:Y:S01]  /*04e0*/  FMUL R21, R8, 0.70710676908493041992 ;  /* 0x3f3504f308157820 */ /* 0x000fe20000400000 */
[----:B------:R-:W-:Y:S01]  /*04f0*/  MOV R11, 0x3789ca3c ;  /* 0x3789ca3c000b7802 */ /* 0x000fe20000000f00 */
[----:B------:R-:W-:Y:S01]  /*0500*/  FMUL R12, R12, 0.70710676908493041992 ;  /* 0x3f3504f30c0c7820 */ /* 0x000fe20000400000 */
[----:B------:R-:W-:Y:S01]  /*0510*/  FMUL R18, R5, 0.70710676908493041992 ;  /* 0x3f3504f305127820 */ /* 0x000fe20000400000 */
[----:B------:R-:W-:Y:S01]  /*0520*/  FADD.FTZ R2, |R21|, -RZ ;  /* 0x800000ff15027221 */ /* 0x000fe20000010200 */
[----:B------:R-:W-:Y:S01]  /*0530*/  FSETP.GE.AND P2, PT, R4, 1.0029599666595458984, PT ;  /* 0x3f8060fe0400780b */ /* 0x000fe20003f46000 */
[----:B------:R-:W-:Y:S01]  /*0540*/  FADD.FTZ R23, |R12|, -RZ ;  /* 0x800000ff0c177221 */ /* 0x000fe20000010200 */
[----:B------:R-:W-:Y:S01]  /*0550*/  FADD.FTZ R5, |R18|, -RZ ;  /* 0x800000ff12057221 */ /* 0x000fe20000010200 */
[----:B------:R-:W-:Y:S01]  /*0560*/  HFMA2.MMA R9, -RZ, RZ, -0.74462890625, 604.5 ;  /* 0xb9f560b9ff097435 */ /* 0x000fe200000001ff */
[----:B------:R-:W-:Y:S01]  /*0570*/  FSETP.GE.AND P4, PT, R2, 1.0029599666595458984, PT ;  /* 0x3f8060fe0200780b */ /* 0x000fe20003f86000 */
[----:B------:R-:W-:Y:S01]  /*0580*/  HFMA2.MMA R8, -RZ, RZ, -0.74462890625, 604.5 ;  /* 0xb9f560b9ff087435 */ /* 0x000fe200000001ff */
[----:B------:R-:W-:Y:S01]  /*0590*/  FSETP.GE.AND P3, PT, R23, 1.0029599666595458984, PT ;  /* 0x3f8060fe1700780b */ /* 0x000fe20003f66000 */
[----:B------:R-:W-:Y:S01]  /*05a0*/  IMAD.MOV.U32 R10, RZ, RZ, 0x3789ca3c ;  /* 0x3789ca3cff0a7424 */ /* 0x000fe200078e00ff */
[----:B------:R-:W-:-:S02]  /*05b0*/  FSETP.GE.AND P1, PT, R5, 1.0029599666595458984, PT ;  /* 0x3f8060fe0500780b */ /* 0x000fc40003f26000 */
[----:B------:R-:W-:Y:S02]  /*05c0*/  MOV R3, 0x3789ca3c ;  /* 0x3789ca3c00037802 */ /* 0x000fe40000000f00 */
[----:B------:R-:W-:Y:S01]  /*05d0*/  FSETP.GEU.AND P5, PT, |R14|, 1.175494350822287508e-38, PT ;  /* 0x008000000e00780b */ /* 0x000fe20003fae200 */
[----:B------:R-:W-:Y:S01]  /*05e0*/  @!P2 FMUL R4, R13, R13 ;  /* 0x0000000d0d04a220 */ /* 0x000fe20000400000 */
[----:B------:R-:W-:Y:S01]  /*05f0*/  @!P2 MOV R3, 0x38b1e96a ;  /* 0x38b1e96a0003a802 */ /* 0x000fe20000000f00 */
[----:B------:R-:W-:Y:S01]  /*0600*/  @!P2 IMAD.MOV.U32 R20, RZ, RZ, 0x3baad5ea ;  /* 0x3baad5eaff14a424 */ /* 0x000fe200078e00ff */
[----:B------:R-:W-:Y:S01]  /*0610*/  @!P2 MOV R9, 0xba574d20 ;  /* 0xba574d200009a802 */ /* 0x000fe20000000f00 */
[----:B------:R-:W-:Y:S01]  /*0620*/  @!P4 FMUL R2, R21, R21 ;  /* 0x000000151502c220 */ /* 0x000fe20000400000 */
[----:B------:R-:W-:Y:S01]  /*0630*/  @!P4 MOV R11, 0x38b1e96a ;  /* 0x38b1e96a000bc802 */ /* 0x000fe20000000f00 */
[----:B------:R-:W-:Y:S01]  /*0640*/  @!P3 FMUL R23, R12, R12 ;  /* 0x0000000c0c17b220 */ /* 0x000fe20000400000 */
[----:B------:R-:W-:Y:S01]  /*0650*/  @!P4 MOV R25, 0xba574d20 ;  /* 0xba574d200019c802 */ /* 0x000fe20000000f00 */
[----:B------:R-:W-:Y:S01]  /*0660*/  FFMA.FTZ R3, R4, R3, R9 ;  /* 0x0000000304037223 */ /* 0x000fe20000010009 */
[----:B------:R-:W-:Y:S01]  /*0670*/  @!P3 MOV R10, 0x38b1e96a ;  /* 0x38b1e96a000ab802 */ /* 0x000fe20000000f00 */
[----:B------:R-:W-:Y:S01]  /*0680*/  @!P1 FMUL R5, R18, R18 ;  /* 0x0000001212059220 */ /* 0x000fe20000400000 */
[----:B------:R-:W-:Y:S01]  /*0690*/  @!P3 MOV R8, 0xba574d20 ;  /* 0xba574d200008b802 */ /* 0x000fe20000000f00 */
[----:B------:R-:W-:Y:S01]  /*06a0*/  FFMA.FTZ R24, R2, R11, R25 ;  /* 0x0000000b02187223 */ /* 0x000fe20000010019 */
[----:B------:R-:W-:Y:S01]  /*06b0*/  HFMA2.MMA R11, -RZ, RZ, 0.958984375, -6.1690807342529296875e-05 ;  /* 0x3bac840bff0b7435 */ /* 0x000fe200000001ff */
[----:B------:R-:W-:Y:S01]  /*06c0*/  MOV R9, 0x3bac840b ;  /* 0x3bac840b00097802 */ /* 0x000fe20000000f00 */
[----:B------:R-:W-:Y:S01]  /*06d0*/  HFMA2.MMA R25, -RZ, RZ, 0.958984375, -6.1690807342529296875e-05 ;  /* 0x3bac840bff197435 */ /* 0x000fe200000001ff */
[----:B------:R-:W-:Y:S01]  /*06e0*/  FFMA.FTZ R10, R23, R10, R8 ;  /* 0x0000000a170a7223 */ /* 0x000fe20000010008 */
[----:B------:R-:W-:Y:S01]  /*06f0*/  @!P1 MOV R26, 0x38b1e96a ;  /* 0x38b1e96a001a9802 */ /* 0x000fe20000000f00 */
[----:B------:R-:W-:Y:S01]  /*0700*/  FFMA.FTZ R20, R3, R4, R20 ;  /* 0x0000000403147223 */ /* 0x000fe20000010014 */
[----:B------:R-:W-:-:S02]  /*0710*/  @!P3 MOV R11, 0x3baad5ea ;  /* 0x3baad5ea000bb802 */ /* 0x000fc40000000f00 */
[----:B------:R-:W-:Y:S02]  /*0720*/  @!P1 MOV R28, 0xba574d20 ;  /* 0xba574d20001c9802 */ /* 0x000fe40000000f00 */
[----:B------:R-:W-:Y:S01]  /*0730*/  @!P4 MOV R9, 0x3baad5ea ;  /* 0x3baad5ea0009c802 */ /* 0x000fe20000000f00 */
[----:B------:R-:W-:Y:S01]  /*0740*/  FFMA.FTZ R10, R10, R23, R11 ;  /* 0x000000170a0a7223 */ /* 0x000fe2000001000b */
[----:B------:R-:W-:Y:S01]  /*0750*/  @!P1 MOV R25, 0x3baad5ea ;  /* 0x3baad5ea00199802 */ /* 0x000fe20000000f00 */
[----:B------:R-:W-:Y:S01]  /*0760*/  HFMA2.MMA R11, -RZ, RZ, -1.26171875, -2.110004425048828125e-05 ;  /* 0xbd0c8162ff0b7435 */ /* 0x000fe200000001ff */
[----:B------:R-:W-:Y:S01]  /*0770*/  FFMA.FTZ R8, R5, R26, R28 ;  /* 0x0000001a05087223 */ /* 0x000fe2000001001c */
[----:B------:R-:W-:Y:S01]  /*0780*/  FFMA.FTZ R3, R24, R2, R9 ;  /* 0x0000000218037223 */ /* 0x000fe20000010009 */
[----:B------:R-:W-:Y:S01]  /*0790*/  MOV R9, 0xbd0c8162 ;  /* 0xbd0c816200097802 */ /* 0x000fe20000000f00 */
[----:B------:R-:W-:Y:S01]  /*07a0*/  HFMA2.MMA R24, -RZ, RZ, -1.26171875, -2.110004425048828125e-05 ;  /* 0xbd0c8162ff187435 */ /* 0x000fe200000001ff */
[----:B------:R-:W-:Y:S01]  /*07b0*/  @!P2 MOV R9, 0xbcdc1be7 ;  /* 0xbcdc1be70009a802 */ /* 0x000fe20000000f00 */
[----:B------:R-:W-:Y:S01]  /*07c0*/  FFMA.FTZ R25, R8, R5, R25 ;  /* 0x0000000508197223 */ /* 0x000fe20000010019 */
[----:B------:R-:W-:Y:S01]  /*07d0*/  IMAD.MOV.U32 R8, RZ, RZ, 0x3e1cf906 ;  /* 0x3e1cf906ff087424 */ /* 0x000fe200078e00ff */
[----:B------:R-:W-:-:S02]  /*07e0*/  @!P3 MOV R11, 0xbcdc1be7 ;  /* 0xbcdc1be7000bb802 */ /* 0x000fc40000000f00 */
[----:B------:R-:W-:Y:S01]  /*07f0*/  @!P2 MOV R8, 0x3de718af ;  /* 0x3de718af0008a802 */ /* 0x000fe20000000f00 */
[-C--:B------:R-:W-:Y:S01]  /*0800*/  FFMA.FTZ R9, R20, R4.reuse, R9 ;  /* 0x0000000414097223 */ /* 0x080fe20000010009 */
[----:B------:R-:W-:Y:S01]  /*0810*/  @!P4 MOV R24, 0xbcdc1be7 ;  /* 0xbcdc1be70018c802 */ /* 0x000fe20000000f00 */
[----:B------:R-:W-:Y:S01]  /*0820*/  FFMA.FTZ R11, R10, R23, R11 ;  /* 0x000000170a0b7223 */ /* 0x000fe2000001000b */
[----:B------:R-:W-:Y:S01]  /*0830*/  HFMA2.MMA R10, -RZ, RZ, 1.52734375, -41152 ;  /* 0x3e1cf906ff0a7435 */ /* 0x000fe200000001ff */
[----:B------:R-:W-:Y:S01]  /*0840*/  FFMA.FTZ R8, R9, R4, R8 ;  /* 0x0000000409087223 */ /* 0x000fe20000010008 */
[----:B------:R-:W-:Y:S01]  /*0850*/  HFMA2.MMA R9, -RZ, RZ, 1.853515625, -0.00091457366943359375 ;  /* 0x3f6a937eff097435 */ /* 0x000fe200000001ff */
[----:B------:R-:W-:Y:S01]  /*0860*/  MOV R20, 0xbd0c8162 ;  /* 0xbd0c816200147802 */ /* 0x000fe20000000f00 */
[----:B------:R-:W-:Y:S01]  /*0870*/  FFMA.FTZ R3, R3, R2, R24 ;  /* 0x0000000203037223 */ /* 0x000fe20000010018 */
[----:B------:R-:W-:Y:S02]  /*0880*/  @!P1 MOV R20, 0xbcdc1be7 ;  /* 0xbcdc1be700149802 */ /* 0x000fe40000000f00 */
[----:B------:R-:W-:-:S02]  /*0890*/  @!P4 MOV R10, 0x3de718af ;  /* 0x3de718af000ac802 */ /* 0x000fc40000000f00 */
[----:B------:R-:W-:Y:S01]  /*08a0*/  @!P2 MOV R9, 0xbec093ac ;  /* 0xbec093ac0009a802 */ /* 0x000fe20000000f00 */
[----:B------:R-:W-:Y:S01]  /*08b0*/  FFMA.FTZ R24, R25, R5, R20 ;  /* 0x0000000519187223 */ /* 0x000fe20000010014 */
[----:B------:R-:W-:Y:S01]  /*08c0*/  MOV R20, 0x3e1cf906 ;  /* 0x3e1cf90600147802 */ /* 0x000fe20000000f00 */
[----:B------:R-:W-:Y:S01]  /*08d0*/  FFMA.FTZ R26, R3, R2, R10 ;  /* 0x00000002031a7223 */ /* 0x000fe2000001000a */
[----:B------:R-:W-:Y:S01]  /*08e0*/  @!P3 MOV R20, 0x3de718af ;  /* 0x3de718af0014b802 */ /* 0x000fe20000000f00 */
[----:B------:R-:W-:Y:S01]  /*08f0*/  FFMA.FTZ R10, R8, R4, R9 ;  /* 0x00000004080a7223 */ /* 0x000fe20000010009 */
[----:B------:R-:W-:Y:S01]  /*0900*/  MOV R3, 0x3f20d842 ;  /* 0x3f20d84200037802 */ /* 0x000fe20000000f00 */
[----:B------:R-:W0:Y:S01]  /*0910*/  LDC.64 R8, c[0x0][0x260] ;  /* 0x00009800ff087b82 */ /* 0x000e220000000a00 */
[----:B------:R-:W-:Y:S01]  /*0920*/  @!P2 MOV R3, 0x3e0375d3 ;  /* 0x3e0375d30003a802 */ /* 0x000fe20000000f00 */
[----:B------:R-:W-:Y:S01]  /*0930*/  FFMA.FTZ R20, R11, R23, R20 ;  /* 0x000000170b147223 */ /* 0x000fe20000010014 */
[----:B------:R-:W-:-:S02]  /*0940*/  HFMA2.MMA R11, -RZ, RZ, 1.853515625, -0.00091457366943359375 ;  /* 0x3f6a937eff0b7435 */ /* 0x000fc400000001ff */
[----:B------:R-:W-:Y:S01]  /*0950*/  HFMA2.MMA R25, -RZ, RZ, 1.853515625, -0.00091457366943359375 ;  /* 0x3f6a937eff197435 */ /* 0x000fe200000001ff */
[----:B------:R-:W-:Y:S01]  /*0960*/  FFMA.FTZ R3, R10, R4, R3 ;  /* 0x000000040a037223 */ /* 0x000fe20000010003 */
[----:B------:R-:W-:Y:S02]  /*0970*/  FSEL R10, -R4, R13, P2 ;  /* 0x0000000d040a7208 */ /* 0x000fe40001000100 */
[----:B------:R-:W-:Y:S02]  /*0980*/  @!P4 IMAD.MOV.U32 R11, RZ, RZ, -0x413f6c54 ;  /* 0xbec093acff0bc424 */ /* 0x000fe400078e00ff */
[----:B------:R-:W-:Y:S01]  /*0990*/  @!P3 MOV R25, 0xbec093ac ;  /* 0xbec093ac0019b802 */ /* 0x000fe20000000f00 */
[----:B------:R-:W-:Y:S01]  /*09a0*/  FFMA.FTZ R3, R3, R10, R10 ;  /* 0x0000000a03037223 */ /* 0x000fe2000001000a */
[----:B------:R-:W-:Y:S01]  /*09b0*/  FFMA.FTZ R26, R26, R2, R11 ;  /* 0x000000021a1a7223 */ /* 0x000fe2000001000b */
[----:B------:R-:W-:Y:S02]  /*09c0*/  MOV R11, 0x3f20d842 ;  /* 0x3f20d842000b7802 */ /* 0x000fe40000000f00 */
[----:B------:R-:W-:Y:S01]  /*09d0*/  @!P4 MOV R11, 0x3e0375d3 ;  /* 0x3e0375d3000bc802 */ /* 0x000fe20000000f00 */
[----:B------:R-:W-:Y:S01]  /*09e0*/  FFMA.FTZ R20, R20, R23, R25 ;  /* 0x0000001714147223 */ /* 0x000fe20000010019 */
[----:B------:R-:W-:-:S03]  /*09f0*/  FSEL R25, -R2, R21, P4 ;  /* 0x0000001502197208 */ /* 0x000fc60002000100 */
[----:B------:R-:W-:Y:S01]  /*0a00*/  FFMA.FTZ R4, R26, R2, R11 ;  /* 0x000000021a047223 */ /* 0x000fe2000001000b */
[----:B------:R-:W-:Y:S01]  /*0a10*/  CS2R R10, SRZ ;  /* 0x00000000000a7805 */ /* 0x000fe2000001ff00 */
[----:B------:R-:W1:Y:S01]  /*0a20*/  @P2 MUFU.EX2 R2, R3 ;  /* 0x0000000300022308 */ /* 0x000e620000000800 */
[----:B0-----:R-:W-:-:S04]  /*0a30*/  IMAD.WIDE R8, R0, 0x4, R8 ;  /* 0x0000000400087825 */ /* 0x001fc800078e0208 */
[----:B------:R-:W-:Y:S01]  /*0a40*/  FFMA.FTZ R4, R4, R25, R25 ;  /* 0x0000001904047223 */ /* 0x000fe20000010019 */
[----:B------:R0:W2:Y:S01]  /*0a50*/  @!P0 LDG.E.64 R10, desc[UR4][R8.64] ;  /* 0x00000004080a8981 */ /* 0x0000a2000c1e1b00 */
[----:B------:R-:W-:Y:S02]  /*0a60*/  @!P3 MOV R27, 0x3e0375d3 ;  /* 0x3e0375d3001bb802 */ /* 0x000fe40000000f00 */
[----:B------:R-:W0:Y:S01]  /*0a70*/  @P4 MUFU.EX2 R25, R4 ;  /* 0x0000000400194308 */ /* 0x000e220000000800 */
[----:B------:R-:W-:Y:S01]  /*0a80*/  FSEL R28, -R23, R12, P3 ;  /* 0x0000000c171c7208 */ /* 0x000fe20001800100 */
[----:B------:R-:W-:Y:S01]  /*0a90*/  @P6 FMUL R14, R14, 0.25 ;  /* 0x3e8000000e0e6820 */ /* 0x000fe20000400000 */
[----:B------:R-:W-:Y:S01]  /*0aa0*/  FFMA.FTZ R27, R20, R23, R27 ;  /* 0x00000017141b7223 */ /* 0x000fe2000001001b */
[----:B------:R-:W-:Y:S02]  /*0ab0*/  HFMA2.MMA R20, -RZ, RZ, 1.625, 0 ;  /* 0x3e800000ff147435 */ /* 0x000fe400000001ff */
[----:B------:R-:W-:Y:S01]  /*0ac0*/  @!P5 FMUL R14, R14, 16777216 ;  /* 0x4b8000000e0ed820 */ /* 0x000fe20000400000 */
[----:B-1----:R-:W-:Y:S01]  /*0ad0*/  @P2 FADD R26, -R2, 1 ;  /* 0x3f800000021a2421 */ /* 0x002fe20000000100 */
[----:B------:R-:W-:-:S02]  /*0ae0*/  FFMA.FTZ R2, R27, R28, R28 ;  /* 0x0000001c1b027223 */ /* 0x000fc4000001001c */
[----:B------:R1:W3:Y:S02]  /*0af0*/  MUFU.RCP R23, R14 ;  /* 0x0000000e00177308 */ /* 0x0002e40000001000 */
[----:B------:R-:W-:Y:S02]  /*0b00*/  @P2 LOP3.LUT R3, R26, 0x80000000, R13, 0xf8, !PT ;  /* 0x800000001a032812 */ /* 0x000fe400078ef80d */
[----:B------:R-:W-:Y:S01]  /*0b10*/  FSETP.GT.AND P2, PT, |R15|, 8.50705917302346158658e+37, PT ;  /* 0x7e8000000f00780b */ /* 0x000fe20003f44200 */
[----:B0-----:R-:W-:Y:S01]  /*0b20*/  @P4 FADD R8, -R25, 1 ;  /* 0x3f80000019084421 */ /* 0x001fe20000000100 */
[----:B------:R-:W-:Y:S01]  /*0b30*/  FSEL R26, R20, 1, P6 ;  /* 0x3f800000141a7808 */ /* 0x000fe20003000000 */
[----:B------:R-:W-:Y:S01]  /*0b40*/  FADD R25, R16, 0.5 ;  /* 0x3f00000010197421 */ /* 0x000fe20000000000 */
[----:B------:R-:W0:Y:S01]  /*0b50*/  @P3 MUFU.EX2 R13, R2 ;  /* 0x00000002000d3308 */ /* 0x000e220000000800 */
[----:B------:R-:W-:Y:S02]  /*0b60*/  FSEL R20, R20, 1, P2 ;  /* 0x3f80000014147808 */ /* 0x000fe40001000000 */
[----:B------:R-:W-:Y:S01]  /*0b70*/  @P4 LOP3.LUT R4, R8, 0x80000000, R21, 0xf8, !PT ;  /* 0x8000000008044812 */ /* 0x000fe200078ef815 */
[----:B------:R-:W-:Y:S01]  /*0b80*/  @!P5 FMUL R26, R26, 16777216 ;  /* 0x4b8000001a1ad820 */ /* 0x000fe20000400000 */
[----:B------:R-:W4:Y:S01]  /*0b90*/  LDC.64 R8, c[0x0][0x258] ;  /* 0x00009600ff087b82 */ /* 0x000f220000000a00 */
[----:B------:R-:W-:Y:S01]  /*0ba0*/  MOV R21, 0x3e1cf906 ;  /* 0x3e1cf90600157802 */ /* 0x000fe20000000f00 */
[----:B-1----:R-:W-:Y:S01]  /*0bb0*/  FADD R14, R25, -R6 ;  /* 0x80000006190e7221 */ /* 0x002fe20000000000 */
[----:B------:R-:W-:Y:S01]  /*0bc0*/  @!P1 MOV R21, 0x3de718af ;  /* 0x3de718af00159802 */ /* 0x000fe20000000f00 */
[----:B---3--:R-:W-:Y:S01]  /*0bd0*/  FMUL R23, R23, R26 ;  /* 0x0000001a17177220 */ /* 0x008fe20000400000 */
[C---:B------:R-:W-:Y:S01]  /*0be0*/  FSETP.GEU.AND P5, PT, |R15|.reuse, 1.175494350822287508e-38, PT ;  /* 0x008000000f00780b */ /* 0x040fe20003fae200 */
[----:B------:R-:W-:Y:S01]  /*0bf0*/  @P2 FMUL R15, R15, 0.25 ;  /* 0x3e8000000f0f2820 */ /* 0x000fe20000400000 */
[----:B------:R-:W-:Y:S01]  /*0c00*/  MOV R25, 0x3f20d842 ;  /* 0x3f20d84200197802 */ /* 0x000fe20000000f00 */
[----:B------:R-:W-:Y:S01]  /*0c10*/  FFMA.FTZ R21, R24, R5, R21 ;  /* 0x0000000518157223 */ /* 0x000fe20000010015 */
[----:B------:R-:W-:Y:S01]  /*0c20*/  HFMA2.MMA R24, -RZ, RZ, 1.853515625, -0.00091457366943359375 ;  /* 0x3f6a937eff187435 */ /* 0x000fe200000001ff */
[----:B0-----:R-:W-:Y:S01]  /*0c30*/  @P3 FADD R13, -R13, 1 ;  /* 0x3f8000000d0d3421 */ /* 0x001fe20000000100 */
[----:B------:R-:W-:Y:S01]  /*0c40*/  FMUL R14, R14, R23 ;  /* 0x000000170e0e7220 */ /* 0x000fe20000400000 */
[----:B------:R-:W-:-:S03]  /*0c50*/  @!P1 MOV R25, 0x3e0375d3 ;  /* 0x3e0375d300199802 */ /* 0x000fc60000000f00 */
[----:B------:R-:W-:Y:S02]  /*0c60*/  @P3 LOP3.LUT R2, R13, 0x80000000, R12, 0xf8, !PT ;  /* 0x800000000d023812 */ /* 0x000fe400078ef80c */
[----:B------:R-:W-:Y:S01]  /*0c70*/  CS2R R12, SRZ ;  /* 0x00000000000c7805 */ /* 0x000fe2000001ff00 */
[----:B------:R-:W-:Y:S02]  /*0c80*/  @!P1 IMAD.MOV.U32 R24, RZ, RZ, -0x413f6c54 ;  /* 0xbec093acff189424 */ /* 0x000fe400078e00ff */
[----:B------:R-:W-:Y:S01]  /*0c90*/  FMUL R14, R14, 0.70710676908493041992 ;  /* 0x3f3504f30e0e7820 */ /* 0x000fe20000400000 */
[----:B------:R-:W-:Y:S01]  /*0ca0*/  @!P5 FMUL R15, R15, 16777216 ;  /* 0x4b8000000f0fd820 */ /* 0x000fe20000400000 */
[----:B------:R-:W-:Y:S02]  /*0cb0*/  FFMA.FTZ R24, R21, R5, R24 ;  /* 0x0000000515187223 */ /* 0x000fe40000010018 */
[----:B------:R-:W-:Y:S01]  /*0cc0*/  FADD.FTZ R21, |R14|, -RZ ;  /* 0x800000ff0e157221 */ /* 0x000fe20000010200 */
[----:B----4-:R-:W-:-:S02]  /*0cd0*/  IMAD.WIDE R8, R0, 0x4, R8 ;  /* 0x0000000400087825 */ /* 0x010fc400078e0208 */
[----:B------:R-:W0:Y:S01]  /*0ce0*/  MUFU.RCP R15, R15 ;  /* 0x0000000f000f7308 */ /* 0x000e220000001000 */
[----:B------:R-:W-:Y:S01]  /*0cf0*/  HFMA2.MMA R26, -RZ, RZ, 0.470947265625, -12.46875 ;  /* 0x3789ca3cff1a7435 */ /* 0x000fe200000001ff */
[----:B------:R-:W-:Y:S01]  /*0d00*/  FSETP.GE.AND P4, PT, R21, 1.0029599666595458984, PT ;  /* 0x3f8060fe1500780b */ /* 0x000fe20003f86000 */
[----:B------:R-:W-:Y:S01]  /*0d10*/  FFMA.FTZ R24, R24, R5, R25 ;  /* 0x0000000518187223 */ /* 0x000fe20000010019 */
[----:B------:R1:W3:Y:S01]  /*0d20*/  @!P0 LDG.E.64 R12, desc[UR4][R8.64] ;  /* 0x00000004080c8981 */ /* 0x0002e2000c1e1b00 */
[----:B------:R-:W-:Y:S01]  /*0d30*/  FSEL R5, -R5, R18, P1 ;  /* 0x0000001205057208 */ /* 0x000fe20000800100 */
[----:B------:R-:W-:Y:S01]  /*0d40*/  @!P5 FMUL R20, R20, 16777216 ;  /* 0x4b8000001414d820 */ /* 0x000fe20000400000 */
[----:B------:R-:W-:-:S03]  /*0d50*/  MOV R28, 0xb9f560b9 ;  /* 0xb9f560b9001c7802 */ /* 0x000fc60000000f00 */
[----:B------:R-:W-:Y:S01]  /*0d60*/  FFMA.FTZ R5, R24, R5, R5 ;  /* 0x0000000518057223 */ /* 0x000fe20000010005 */
[----:B------:R-:W-:-:S03]  /*0d70*/  FADD R24, R19, -R6 ;  /* 0x8000000613187221 */ /* 0x000fc60000000000 */
[----:B-1----:R-:W1:Y:S01]  /*0d80*/  @P1 MUFU.EX2 R8, R5 ;  /* 0x0000000500081308 */ /* 0x002e620000000800 */
[----:B------:R-:W-:Y:S01]  /*0d90*/  @!P4 MOV R26, 0x38b1e96a ;  /* 0x38b1e96a001ac802 */ /* 0x000fe20000000f00 */
[----:B------:R-:W-:Y:S01]  /*0da0*/  @!P4 FMUL R21, R14, R14 ;  /* 0x0000000e0e15c220 */ /* 0x000fe20000400000 */
[----:B------:R-:W-:Y:S01]  /*0db0*/  @!P4 MOV R28, 0xba574d20 ;  /* 0xba574d20001cc802 */ /* 0x000fe20000000f00 */
[----:B0-----:R-:W-:Y:S01]  /*0dc0*/  FMUL R15, R15, R20 ;  /* 0x000000140f0f7220 */ /* 0x001fe20000400000 */
[----:B------:R-:W-:Y:S01]  /*0dd0*/  HFMA2.MMA R20, -RZ, RZ, 0.958984375, -6.1690807342529296875e-05 ;  /* 0x3bac840bff147435 */ /* 0x000fe200000001ff */
[----:B------:R-:W-:Y:S01]  /*0de0*/  FMUL R23, R23, R24 ;  /* 0x0000001817177220 */ /* 0x000fe20000400000 */
[----:B------:R-:W-:Y:S01]  /*0df0*/  HFMA2.MMA R24, -RZ, RZ, -1.26171875, -2.110004425048828125e-05 ;  /* 0xbd0c8162ff187435 */ /* 0x000fe200000001ff */
[----:B------:R-:W-:Y:S01]  /*0e00*/  FFMA.FTZ R25, R21, R26, R28 ;  /* 0x0000001a15197223 */ /* 0x000fe2000001001c */
[----:B------:R-:W-:Y:S02]  /*0e10*/  FADD R26, R17, 0.5 ;  /* 0x3f000000111a7421 */ /* 0x000fe40000000000 */
[----:B------:R-:W-:-:S02]  /*0e20*/  @!P4 MOV R20, 0x3baad5ea ;  /* 0x3baad5ea0014c802 */ /* 0x000fc40000000f00 */
[--C-:B------:R-:W-:Y:S01]  /*0e30*/  FADD R6, R26, -R7.reuse ;  /* 0x800000071a067221 */ /* 0x100fe20000000000 */
[----:B------:R-:W-:Y:S02]  /*0e40*/  @!P4 MOV R24, 0xbcdc1be7 ;  /* 0xbcdc1be70018c802 */ /* 0x000fe40000000f00 */
[----:B------:R-:W-:Y:S01]  /*0e50*/  FFMA.FTZ R27, R25, R21, R20 ;  /* 0x00000015191b7223 */ /* 0x000fe20000010014 */
[----:B------:R-:W-:Y:S01]  /*0e60*/  FMUL R9, R6, R15 ;  /* 0x0000000f06097220 */ /* 0x000fe20000400000 */
[----:B------:R-:W-:Y:S01]  /*0e70*/  MOV R6, 0x3e1cf906 ;  /* 0x3e1cf90600067802 */ /* 0x000fe20000000f00 */
[----:B------:R-:W-:Y:S02]  /*0e80*/  @!P4 IMAD.MOV.U32 R6, RZ, RZ, 0x3de718af ;  /* 0x3de718afff06c424 */ /* 0x000fe400078e00ff */
[-C--:B------:R-:W-:Y:S01]  /*0e90*/  FFMA.FTZ R27, R27, R21.reuse, R24 ;  /* 0x000000151b1b7223 */ /* 0x080fe20000010018 */
[----:B------:R-:W-:Y:S01]  /*0ea0*/  FMUL R9, R9, 0.70710676908493041992 ;  /* 0x3f3504f309097820 */ /* 0x000fe20000400000 */
[----:B-1----:R-:W-:Y:S01]  /*0eb0*/  @P1 FADD R25, -R8, 1 ;  /* 0x3f80000008191421 */ /* 0x002fe20000000100 */
[----:B------:R-:W-:Y:S01]  /*0ec0*/  HFMA2.MMA R20, -RZ, RZ, 1.853515625, -0.00091457366943359375 ;  /* 0x3f6a937eff147435 */ /* 0x000fe200000001ff */
[----:B------:R-:W-:Y:S01]  /*0ed0*/  FFMA.FTZ R27, R27, R21, R6 ;  /* 0x000000151b1b7223 */ /* 0x000fe20000010006 */
[----:B------:R-:W-:Y:S01]  /*0ee0*/  FADD.FTZ R8, |R9|, -RZ ;  /* 0x800000ff09087221 */ /* 0x000fe20000010200 */
[----:B------:R-:W-:Y:S01]  /*0ef0*/  HFMA2.MMA R6, -RZ, RZ, 1.78125, -136.25 ;  /* 0x3f20d842ff067435 */ /* 0x000fe200000001ff */
[----:B------:R-:W-:Y:S01]  /*0f00*/  FADD R24, R22, -R7 ;  /* 0x8000000716187221 */ /* 0x000fe20000000000 */
[----:B------:R-:W-:Y:S01]  /*0f10*/  HFMA2.MMA R7, -RZ, RZ, 0.470947265625, -12.46875 ;  /* 0x3789ca3cff077435 */ /* 0x000fe200000001ff */
[----:B------:R-:W-:-:S02]  /*0f20*/  @!P4 MOV R20, 0xbec093ac ;  /* 0xbec093ac0014c802 */ /* 0x000fc40000000f00 */
[----:B------:R-:W-:Y:S01]  /*0f30*/  FSETP.GE.AND P3, PT, R8, 1.0029599666595458984, PT ;  /* 0x3f8060fe0800780b */ /* 0x000fe20003f66000 */
[----:B------:R-:W-:Y:S01]  /*0f40*/  FMUL R24, R15, R24 ;  /* 0x000000180f187220 */ /* 0x000fe20000400000 */
[----:B------:R-:W-:Y:S01]  /*0f50*/  @!P4 MOV R6, 0x3e0375d3 ;  /* 0x3e0375d30006c802 */ /* 0x000fe20000000f00 */
[-C--:B------:R-:W-:Y:S01]  /*0f60*/  FFMA.FTZ R27, R27, R21.reuse, R20 ;  /* 0x000000151b1b7223 */ /* 0x080fe20000010014 */
[----:B------:R-:W-:Y:S01]  /*0f70*/  MOV R15, 0xb9f560b9 ;  /* 0xb9f560b9000f7802 */ /* 0x000fe20000000f00 */
[----:B------:R-:W-:Y:S01]  /*0f80*/  FMUL R24, R24, 0.70710676908493041992 ;  /* 0x3f3504f318187820 */ /* 0x000fe20000400000 */
[----:B------:R-:W-:Y:S01]  /*0f90*/  @P1 LOP3.LUT R5, R25, 0x80000000, R18, 0xf8, !PT ;  /* 0x8000000019051812 */ /* 0x000fe200078ef812 */
[----:B------:R-:W-:Y:S01]  /*0fa0*/  FFMA.FTZ R6, R27, R21, R6 ;  /* 0x000000151b067223 */ /* 0x000fe20000010006 */
[----:B------:R-:W-:Y:S01]  /*0fb0*/  FSEL R21, -R21, R14, P4 ;  /* 0x0000000e15157208 */ /* 0x000fe20002000100 */
[----:B------:R-:W-:Y:S01]  /*0fc0*/  FMUL R18, R23, 0.70710676908493041992 ;  /* 0x3f3504f317127820 */ /* 0x000fe20000400000 */
[----:B------:R-:W-:Y:S01]  /*0fd0*/  FADD.FTZ R25, |R24|, -RZ ;  /* 0x800000ff18197221 */ /* 0x000fe20000010200 */
[----:B------:R-:W-:Y:S01]  /*0fe0*/  HFMA2.MMA R20, -RZ, RZ, 0.470947265625, -12.46875 ;  /* 0x3789ca3cff147435 */ /* 0x000fe200000001ff */
[----:B------:R-:W-:Y:S01]  /*0ff0*/  MOV R26, 0xb9f560b9 ;  /* 0xb9f560b9001a7802 */ /* 0x000fe20000000f00 */
[----:B------:R-:W-:Y:S01]  /*1000*/  @!P3 FMUL R8, R9, R9 ;  /* 0x000000090908b220 */ /* 0x000fe20000400000 */
[----:B------:R-:W-:Y:S01]  /*1010*/  @!P3 MOV R7, 0x38b1e96a ;  /* 0x38b1e96a0007b802 */ /* 0x000fe20000000f00 */
[----:B------:R-:W-:Y:S01]  /*1020*/  FFMA.FTZ R6, R6, R21, R21 ;  /* 0x0000001506067223 */ /* 0x000fe20000010015 */
[----:B------:R-:W-:Y:S01]  /*1030*/  @!P3 MOV R15, 0xba574d20 ;  /* 0xba574d20000fb802 */ /* 0x000fe20000000f00 */
[----:B------:R-:W-:Y:S01]  /*1040*/  FADD.FTZ R23, |R18|, -RZ ;  /* 0x800000ff12177221 */ /* 0x000fe20000010200 */
[----:B------:R-:W-:Y:S01]  /*1050*/  FSETP.GE.AND P1, PT, R25, 1.0029599666595458984, PT ;  /* 0x3f8060fe1900780b */ /* 0x000fe20003f26000 */
[----:B------:R-:W-:-:S02]  /*1060*/  HFMA2.MMA R27, -RZ, RZ, 1.78125, -136.25 ;  /* 0x3f20d842ff1b7435 */ /* 0x000fc400000001ff */
[----:B------:R-:W-:Y:S01]  /*1070*/  FFMA.FTZ R7, R8, R7, R15 ;  /* 0x0000000708077223 */ /* 0x000fe2000001000f */
[----:B------:R-:W-:Y:S01]  /*1080*/  FSETP.GE.AND P2, PT, R23, 1.0029599666595458984, PT ;  /* 0x3f8060fe1700780b */ /* 0x000fe20003f46000 */
[----:B------:R-:W0:Y:S08]  /*1090*/  @P4 MUFU.EX2 R15, R6 ;  /* 0x00000006000f4308 */ /* 0x000e300000000800 */
[----:B------:R-:W-:Y:S01]  /*10a0*/  @!P1 FMUL R25, R24, R24 ;  /* 0x0000001818199220 */ /* 0x000fe20000400000 */
[----:B------:R-:W-:-:S03]  /*10b0*/  @!P1 MOV R27, 0x3e0375d3 ;  /* 0x3e0375d3001b9802 */ /* 0x000fc60000000f00 */
[----:B------:R-:W-:Y:S01]  /*10c0*/  @!P2 MOV R20, 0x38b1e96a ;  /* 0x38b1e96a0014a802 */ /* 0x000fe20000000f00 */
[----:B------:R-:W-:Y:S02]  /*10d0*/  @!P2 IMAD.MOV.U32 R26, RZ, RZ, -0x45a8b2e0 ;  /* 0xba574d20ff1aa424 */ /* 0x000fe400078e00ff */
[----:B------:R-:W-:Y:S01]  /*10e0*/  @!P2 FMUL R23, R18, R18 ;  /* 0x000000121217a220 */ /* 0x000fe20000400000 */
[----:B0-----:R-:W-:-:S03]  /*10f0*/  @P4 FADD R15, -R15, 1 ;  /* 0x3f8000000f0f4421 */ /* 0x001fc60000000100 */
[----:B------:R-:W-:Y:S01]  /*1100*/  FFMA.FTZ R20, R23, R20, R26 ;  /* 0x0000001417147223 */ /* 0x000fe2000001001a */
[----:B------:R-:W-:Y:S02]  /*1110*/  MOV R26, 0xb9f560b9 ;  /* 0xb9f560b9001a7802 */ /* 0x000fe40000000f00 */
[----:B------:R-:W-:Y:S01]  /*1120*/  @P4 LOP3.LUT R6, R15, 0x80000000, R14, 0xf8, !PT ;  /* 0x800000000f064812 */ /* 0x000fe200078ef80e */
[----:B------:R-:W-:Y:S01]  /*1130*/  HFMA2.MMA R14, -RZ, RZ, 0.470947265625, -12.46875 ;  /* 0x3789ca3cff0e7435 */ /* 0x000fe200000001ff */
[----:B------:R-:W-:-:S05]  /*1140*/  @!P1 MOV R26, 0xba574d20 ;  /* 0xba574d20001a9802 */ /* 0x000fca0000000f00 */
[----:B------:R-:W-:-:S05]  /*1150*/  @!P1 MOV R14, 0x38b1e96a ;  /* 0x38b1e96a000e9802 */ /* 0x000fca0000000f00 */
[----:B------:R-:W-:Y:S01]  /*1160*/  FFMA.FTZ R21, R25, R14, R26 ;  /* 0x0000000e19157223 */ /* 0x000fe2000001001a */
[----:B------:R-:W-:Y:S01]  /*1170*/  HFMA2.MMA R14, -RZ, RZ, 0.958984375, -6.1690807342529296875e-05 ;  /* 0x3bac840bff0e7435 */ /* 0x000fe200000001ff */
[----:B------:R-:W-:Y:S02]  /*1180*/  MOV R26, 0x3f6a937e ;  /* 0x3f6a937e001a7802 */ /* 0x000fe40000000f00 */
[----:B------:R-:W-:-:S03]  /*1190*/  @!P2 MOV R26, 0xbec093ac ;  /* 0xbec093ac001aa802 */ /* 0x000fc60000000f00 */
[----:B------:R-:W-:-:S05]  /*11a0*/  @!P3 MOV R14, 0x3baad5ea ;  /* 0x3baad5ea000eb802 */ /* 0x000fca0000000f00 */
[----:B------:R-:W-:Y:S01]  /*11b0*/  FFMA.FTZ R14, R7, R8, R14 ;  /* 0x00000008070e7223 */ /* 0x000fe2000001000e */
[----:B------:R-:W-:-:S06]  /*11c0*/  HFMA2.MMA R7, -RZ, RZ, 0.958984375, -6.1690807342529296875e-05 ;  /* 0x3bac840bff077435 */ /* 0x000fcc00000001ff */
[----:B------:R-:W-:-:S05]  /*11d0*/  @!P2 MOV R7, 0x3baad5ea ;  /* 0x3baad5ea0007a802 */ /* 0x000fca0000000f00 */
[----:B------:R-:W-:Y:S01]  /*11e0*/  FFMA.FTZ R15, R20, R23, R7 ;  /* 0x00000017140f7223 */ /* 0x000fe20000010007 */
[----:B------:R-:W-:Y:S02]  /*11f0*/  HFMA2.MMA R20, -RZ, RZ, 0.958984375, -6.1690807342529296875e-05 ;  /* 0x3bac840bff147435 */ /* 0x000fe400000001ff */
[----:B------:R-:W-:-:S04]  /*1200*/  HFMA2.MMA R7, -RZ, RZ, -1.26171875, -2.110004425048828125e-05 ;  /* 0xbd0c8162ff077435 */ /* 0x000fc800000001ff */
[----:B------:R-:W-:Y:S02]  /*1210*/  @!P1 MOV R20, 0x3baad5ea ;  /* 0x3baad5ea00149802 */ /* 0x000fe40000000f00 */
[----:B------:R-:W-:-:S03]  /*1220*/  @!P3 IMAD.MOV.U32 R7, RZ, RZ, -0x4323e419 ;  /* 0xbcdc1be7ff07b424 */ /* 0x000fc600078e00ff */
[----:B------:R-:W-:Y:S01]  /*1230*/  FFMA.FTZ R21, R21, R25, R20 ;  /* 0x0000001915157223 */ /* 0x000fe20000010014 */
[----:B------:R-:W-:Y:S01]  /*1240*/  MOV R20, 0xbd0c8162 ;  /* 0xbd0c816200147802 */ /* 0x000fe20000000f00 */
[----:B------:R-:W-:Y:S01]  /*1250*/  FFMA.FTZ R14, R14, R8, R7 ;  /* 0x000000080e0e7223 */ /* 0x000fe20000010007 */
[----:B------:R-:W-:Y:S01]  /*1260*/  @!P2 MOV R20, 0xbcdc1be7 ;  /* 0xbcdc1be70014a802 */ /* 0x000fe20000000f00 */
[----:B------:R-:W-:-:S04]  /*1270*/  HFMA2.MMA R7, -RZ, RZ, 1.52734375, -41152 ;  /* 0x3e1cf906ff077435 */ /* 0x000fc800000001ff */
[----:B------:R-:W-:Y:S01]  /*1280*/  FFMA.FTZ R15, R15, R23, R20 ;  /* 0x000000170f0f7223 */ /* 0x000fe20000010014 */
[----:B------:R-:W-:Y:S01]  /*1290*/  HFMA2.MMA R20, -RZ, RZ, -1.26171875, -2.110004425048828125e-05 ;  /* 0xbd0c8162ff147435 */ /* 0x000fe200000001ff */
[----:B------:R-:W-:-:S05]  /*12a0*/  @!P3 MOV R7, 0x3de718af ;  /* 0x3de718af0007b802 */ /* 0x000fca0000000f00 */
[----:B------:R-:W-:Y:S01]  /*12b0*/  @!P1 MOV R20, 0xbcdc1be7 ;  /* 0xbcdc1be700149802 */ /* 0x000fe20000000f00 */
[----:B------:R-:W-:Y:S01]  /*12c0*/  FFMA.FTZ R14, R14, R8, R7 ;  /* 0x000000080e0e7223 */ /* 0x000fe20000010007 */
[----:B------:R-:W-:-:S03]  /*12d0*/  HFMA2.MMA R7, -RZ, RZ, 1.853515625, -0.00091457366943359375 ;  /* 0x3f6a937eff077435 */ /* 0x000fc600000001ff */
[----:B------:R-:W-:Y:S01]  /*12e0*/  FFMA.FTZ R21, R21, R25, R20 ;  /* 0x0000001915157223 */ /* 0x000fe20000010014 */
[----:B------:R-:W-:Y:S02]  /*12f0*/  HFMA2.MMA R20, -RZ, RZ, 1.52734375, -41152 ;  /* 0x3e1cf906ff147435 */ /* 0x000fe400000001ff */
[----:B------:R-:W-:-:S04]  /*1300*/  @!P3 IMAD.MOV.U32 R7, RZ, RZ, -0x413f6c54 ;  /* 0xbec093acff07b424 */ /* 0x000fc800078e00ff */
[----:B------:R-:W-:-:S05]  /*1310*/  @!P2 MOV R20, 0x3de718af ;  /* 0x3de718af0014a802 */ /* 0x000fca0000000f00 */
[----:B------:R-:W-:Y:S01]  /*1320*/  FFMA.FTZ R15, R15, R23, R20 ;  /* 0x000000170f0f7223 */ /* 0x000fe20000010014 */
[----:B------:R-:W-:-:S03]  /*1330*/  HFMA2.MMA R20, -RZ, RZ, 1.52734375, -41152 ;  /* 0x3e1cf906ff147435 */ /* 0x000fc600000001ff */
[----:B------:R-:W-:Y:S01]  /*1340*/  FFMA.FTZ R26, R15, R23, R26 ;  /* 0x000000170f1a7223 */ /* 0x000fe2000001001a */
[----:B------:R-:W-:Y:S02]  /*1350*/  HFMA2.MMA R15, -RZ, RZ, 1.78125, -136.25 ;  /* 0x3f20d842ff0f7435 */ /* 0x000fe400000001ff */
[----:B------:R-:W-:-:S04]  /*1360*/  @!P1 MOV R20, 0x3de718af ;  /* 0x3de718af00149802 */ /* 0x000fc80000000f00 */
[----:B------:R-:W-:Y:S01]  /*1370*/  @!P2 MOV R15, 0x3e0375d3 ;  /* 0x3e0375d3000fa802 */ /* 0x000fe20000000f00 */
[----:B------:R-:W-:Y:S01]  /*1380*/  FFMA.FTZ R21, R21, R25, R20 ;  /* 0x0000001915157223 */ /* 0x000fe20000010014 */
[----:B------:R-:W-:Y:S01]  /*1390*/  FFMA.FTZ R20, R14, R8, R7 ;  /* 0x000000080e147223 */ /* 0x000fe20000010007 */
[----:B------:R-:W-:Y:S02]  /*13a0*/  HFMA2.MMA R14, -RZ, RZ, 1.853515625, -0.00091457366943359375 ;  /* 0x3f6a937eff0e7435 */ /* 0x000fe400000001ff */
[----:B------:R-:W-:Y:S01]  /*13b0*/  HFMA2.MMA R7, -RZ, RZ, 1.78125, -136.25 ;  /* 0x3f20d842ff077435 */ /* 0x000fe200000001ff */
[----:B------:R-:W-:-:S03]  /*13c0*/  FFMA.FTZ R26, R26, R23, R15 ;  /* 0x000000171a1a7223 */ /* 0x000fc6000001000f */
[----:B------:R-:W-:Y:S02]  /*13d0*/  @!P1 MOV R14, 0xbec093ac ;  /* 0xbec093ac000e9802 */ /* 0x000fe40000000f00 */
[----:B------:R-:W-:-:S03]  /*13e0*/  @!P3 MOV R7, 0x3e0375d3 ;  /* 0x3e0375d30007b802 */ /* 0x000fc60000000f00 */
[----:B------:R-:W-:Y:S02]  /*13f0*/  FFMA.FTZ R14, R21, R25, R14 ;  /* 0x00000019150e7223 */ /* 0x000fe4000001000e */
[----:B------:R-:W-:Y:S01]  /*1400*/  FFMA.FTZ R7, R20, R8, R7 ;  /* 0x0000000814077223 */ /* 0x000fe20000010007 */
[----:B------:R-:W-:Y:S01]  /*1410*/  FSEL R8, -R8, R9, P3 ;  /* 0x0000000908087208 */ /* 0x000fe20001800100 */
[----:B------:R-:W0:Y:S01]  /*1420*/  LDC.64 R20, c[0x0][0x278] ;  /* 0x00009e00ff147b82 */ /* 0x000e220000000a00 */
[----:B------:R-:W-:Y:S01]  /*1430*/  FSEL R23, -R23, R18, P2 ;  /* 0x0000001217177208 */ /* 0x000fe20001000100 */
[----:B------:R-:W-:Y:S01]  /*1440*/  FFMA.FTZ R27, R14, R25, R27 ;  /* 0x000000190e1b7223 */ /* 0x000fe2000001001b */
[----:B------:R-:W-:Y:S01]  /*1450*/  CS2R R14, SRZ ;  /* 0x00000000000e7805 */ /* 0x000fe2000001ff00 */
[----:B------:R-:W-:Y:S02]  /*1460*/  FFMA.FTZ R7, R7, R8, R8 ;  /* 0x0000000807077223 */ /* 0x000fe40000010008 */
[----:B------:R-:W-:-:S02]  /*1470*/  FFMA.FTZ R8, R26, R23, R23 ;  /* 0x000000171a087223 */ /* 0x000fc40000010017 */
[----:B------:R-:W1:Y:S01]  /*1480*/  @P3 MUFU.EX2 R23, R7 ;  /* 0x0000000700173308 */ /* 0x000e620000000800 */
[----:B--2---:R-:W-:Y:S01]  /*1490*/  FSETP.GT.AND P4, PT, R10, 9.9999997171806853657e-10, PT ;  /* 0x3089705f0a00780b */ /* 0x004fe20003f84000 */
[----:B0-----:R-:W-:Y:S01]  /*14a0*/  IMAD.WIDE R20, R0, 0x4, R20 ;  /* 0x0000000400147825 */ /* 0x001fe200078e0214 */
[----:B------:R-:W-:-:S04]  /*14b0*/  FSETP.NAN.AND P5, PT, R10, R10, PT ;  /* 0x0000000a0a00720b */ /* 0x000fc80003fa8000 */
[----:B------:R0:W2:Y:S01]  /*14c0*/  @!P0 LDG.E.64 R14, desc[UR4][R20.64] ;  /* 0x00000004140e8981 */ /* 0x0000a2000c1e1b00 */
[----:B------:R-:W-:Y:S02]  /*14d0*/  FSEL R26, -R25, R24, P1 ;  /* 0x00000018191a7208 */ /* 0x000fe40000800100 */
[----:B------:R-:W-:-:S04]  /*14e0*/  MOV R28, 0xb9f560b9 ;  /* 0xb9f560b9001c7802 */ /* 0x000fc80000000f00 */
[----:B------:R-:W-:Y:S01]  /*14f0*/  @!P4 FSEL R10, R10, 9.9999997171806853657e-10, P5 ;  /* 0x3089705f0a0ac808 */ /* 0x000fe20002800000 */
[----:B0-----:R-:W-:-:S03]  /*1500*/  HFMA2.MMA R21, -RZ, RZ, 1.625, 0 ;  /* 0x3e800000ff157435 */ /* 0x001fc600000001ff */
[C---:B------:R-:W-:Y:S01]  /*1510*/  FSETP.GT.AND P4, PT, |R10|.reuse, 8.50705917302346158658e+37, PT ;  /* 0x7e8000000a00780b */ /* 0x040fe20003f84200 */
[----:B-1----:R-:W-:Y:S01]  /*1520*/  @P3 FADD R20, -R23, 1 ;  /* 0x3f80000017143421 */ /* 0x002fe20000000100 */
[----:B------:R-:W-:Y:S01]  /*1530*/  FSETP.GEU.AND P5, PT, |R10|, 1.175494350822287508e-38, PT ;  /* 0x008000000a00780b */ /* 0x000fe20003fae200 */
[----:B------:R-:W0:Y:S03]  /*1540*/  @P2 MUFU.EX2 R23, R8 ;  /* 0x0000000800172308 */ /* 0x000e260000000800 */
[----:B------:R-:W-:Y:S01]  /*1550*/  @P3 LOP3.LUT R7, R20, 0x80000000, R9, 0xf8, !PT ;  /* 0x8000000014073812 */ /* 0x000fe200078ef809 */
[----:B------:R-:W-:Y:S01]  /*1560*/  FFMA.FTZ R9, R27, R26, R26 ;  /* 0x0000001a1b097223 */ /* 0x000fe2000001001a */
[----:B------:R-:W-:Y:S01]  /*1570*/  FSETP.GT.AND P3, PT, R11, 9.9999997171806853657e-10, PT ;  /* 0x3089705f0b00780b */ /* 0x000fe20003f64000 */
[----:B------:R-:W-:Y:S01]  /*1580*/  HFMA2.MMA R26, -RZ, RZ, 1.853515625, -0.00091457366943359375 ;  /* 0x3f6a937eff1a7435 */ /* 0x000fe200000001ff */
[----:B------:R-:W-:-:S03]  /*1590*/  FSEL R25, R21, 1, P4 ;  /* 0x3f80000015197808 */ /* 0x000fc60002000000 */
[----:B------:R-:W-:Y:S01]  /*15a0*/  @P4 FMUL R10, R10, 0.25 ;  /* 0x3e8000000a0a4820 */ /* 0x000fe20000400000 */
[----:B------:R-:W-:Y:S01]  /*15b0*/  FSETP.NAN.AND P4, PT, R11, R11, PT ;  /* 0x0000000b0b00720b */ /* 0x000fe20003f88000 */
[----:B------:R-:W-:Y:S02]  /*15c0*/  @!P5 FMUL R25, R25, 16777216 ;  /* 0x4b8000001919d820 */ /* 0x000fe40000400000 */
[----:B------:R-:W-:Y:S01]  /*15d0*/  @!P5 FMUL R10, R10, 16777216 ;  /* 0x4b8000000a0ad820 */ /* 0x000fe20000400000 */
[----:B0-----:R-:W-:-:S03]  /*15e0*/  @P2 FADD R23, -R23, 1 ;  /* 0x3f80000017172421 */ /* 0x001fc60000000100 */
[----:B------:R-:W-:Y:S02]  /*15f0*/  @!P3 FSEL R11, R11, 9.9999997171806853657e-10, P4 ;  /* 0x3089705f0b0bb808 */ /* 0x000fe40002000000 */
[----:B------:R-:W0:Y:S01]  /*1600*/  MUFU.RCP R10, R10 ;  /* 0x0000000a000a7308 */ /* 0x000e220000001000 */
[----:B------:R-:W-:Y:S02]  /*1610*/  @P2 LOP3.LUT R8, R23, 0x80000000, R18, 0xf8, !PT ;  /* 0x8000000017082812 */ /* 0x000fe400078ef812 */
[----:B------:R-:W-:Y:S01]  /*1620*/  FSETP.GEU.AND P3, PT, |R11|, 1.175494350822287508e-38, PT ;  /* 0x008000000b00780b */ /* 0x000fe20003f6e200 */
[--C-:B---3--:R-:W-:Y:S01]  /*1630*/  FADD R27, R19, -R12.reuse ;  /* 0x8000000c131b7221 */ /* 0x108fe20000000000 */
[----:B0-----:R-:W-:Y:S01]  /*1640*/  FMUL R20, R10, R25 ;  /* 0x000000190a147220 */ /* 0x001fe20000400000 */
[----:B------:R-:W-:Y:S02]  /*1650*/  FADD R25, R16, 0.5 ;  /* 0x3f00000010197421 */ /* 0x000fe40000000000 */
[----:B------:R-:W0:Y:S01]  /*1660*/  @P1 MUFU.EX2 R10, R9 ;  /* 0x00000009000a1308 */ /* 0x000e220000000800 */
[----:B------:R-:W-:Y:S01]  /*1670*/  FMUL R27, R20, R27 ;  /* 0x0000001b141b7220 */ /* 0x000fe20000400000 */
[----:B------:R-:W-:Y:S01]  /*1680*/  FADD R25, R25, -R12 ;  /* 0x8000000c19197221 */ /* 0x000fe20000000000 */
[----:B------:R-:W-:-:S03]  /*1690*/  FADD R12, R22, -R13 ;  /* 0x8000000d160c7221 */ /* 0x000fc60000000000 */
[----:B------:R-:W-:-:S04]  /*16a0*/  FMUL R18, R25, R20 ;  /* 0x0000001419127220 */ /* 0x000fc80000400000 */
[----:B------:R-:W-:-:S04]  /*16b0*/  FMUL R18, R18, 0.70710676908493041992 ;  /* 0x3f3504f312127820 */ /* 0x000fc80000400000 */
[----:B------:R-:W-:Y:S01]  /*16c0*/  FADD.FTZ R23, |R18|, -RZ ;  /* 0x800000ff12177221 */ /* 0x000fe20000010200 */
[----:B0-----:R-:W-:Y:S01]  /*16d0*/  @P1 FADD R25, -R10, 1 ;  /* 0x3f8000000a191421 */ /* 0x001fe20000000100 */
[----:B------:R-:W-:-:S03]  /*16e0*/  IMAD.MOV.U32 R10, RZ, RZ, 0x3789ca3c ;  /* 0x3789ca3cff0a7424 */ /* 0x000fc600078e00ff */
[----:B------:R-:W-:Y:S02]  /*16f0*/  FSETP.GE.AND P2, PT, R23, 1.0029599666595458984, PT ;  /* 0x3f8060fe1700780b */ /* 0x000fe40003f46000 */
[----:B------:R-:W-:Y:S02]  /*1700*/  @P1 LOP3.LUT R9, R25, 0x80000000, R24, 0xf8, !PT ;  /* 0x8000000019091812 */ /* 0x000fe400078ef818 */
[----:B------:R-:W-:Y:S02]  /*1710*/  MOV R24, 0xb9f560b9 ;  /* 0xb9f560b900187802 */ /* 0x000fe40000000f00 */
[----:B------:R-:W-:-:S07]  /*1720*/  FSETP.GT.AND P1, PT, |R11|, 8.50705917302346158658e+37, PT ;  /* 0x7e8000000b00780b */ /* 0x000fce0003f24200 */
[----:B------:R-:W-:Y:S01]  /*1730*/  @!P2 MOV R10, 0x38b1e96a ;  /* 0x38b1e96a000aa802 */ /* 0x000fe20000000f00 */
[----:B------:R-:W-:Y:S01]  /*1740*/  @!P2 FMUL R23, R18, R18 ;  /* 0x000000121217a220 */ /* 0x000fe20000400000 */
[----:B------:R-:W-:Y:S02]  /*1750*/  @!P2 MOV R24, 0xba574d20 ;  /* 0xba574d200018a802 */ /* 0x000fe40000000f00 */
[----:B------:R-:W-:Y:S02]  /*1760*/  @!P2 MOV R26, 0xbec093ac ;  /* 0xbec093ac001aa802 */ /* 0x000fe40000000f00 */
[----:B------:R-:W-:Y:S01]  /*1770*/  @P1 FMUL R11, R11, 0.25 ;  /* 0x3e8000000b0b1820 */ /* 0x000fe20000400000 */
[----:B------:R-:W-:Y:S01]  /*1780*/  FFMA.FTZ R25, R23, R10, R24 ;  /* 0x0000000a17197223 */ /* 0x000fe20000010018 */
[----:B------:R-:W-:Y:S02]  /*1790*/  HFMA2.MMA R10, -RZ, RZ, 0.958984375, -6.1690807342529296875e-05 ;  /* 0x3bac840bff0a7435 */ /* 0x000fe400000001ff */
[----:B------:R-:W-:Y:S01]  /*17a0*/  HFMA2.MMA R24, -RZ, RZ, -1.26171875, -2.110004425048828125e-05 ;  /* 0xbd0c8162ff187435 */ /* 0x000fe200000001ff */
[----:B------:R-:W-:-:S03]  /*17b0*/  @!P3 FMUL R11, R11, 16777216 ;  /* 0x4b8000000b0bb820 */ /* 0x000fc60000400000 */
[----:B------:R-:W-:Y:S02]  /*17c0*/  @!P2 MOV R10, 0x3baad5ea ;  /* 0x3baad5ea000aa802 */ /* 0x000fe40000000f00 */
[----:B------:R-:W-:Y:S01]  /*17d0*/  @!P2 MOV R24, 0xbcdc1be7 ;  /* 0xbcdc1be70018a802 */ /* 0x000fe20000000f00 */
[----:B------:R-:W0:Y:S02]  /*17e0*/  MUFU.RCP R11, R11 ;  /* 0x0000000b000b7308 */ /* 0x000e240000001000 */
[----:B------:R-:W-:Y:S01]  /*17f0*/  FFMA.FTZ R25, R25, R23, R10 ;  /* 0x0000001719197223 */ /* 0x000fe2000001000a */
[----:B------:R-:W-:-:S03]  /*1800*/  FSEL R10, R21, 1, P1 ;  /* 0x3f800000150a7808 */ /* 0x000fc60000800000 */
[----:B------:R-:W-:Y:S01]  /*1810*/  FFMA.FTZ R25, R25, R23, R24 ;  /* 0x0000001719197223 */ /* 0x000fe20000010018 */
[----:B------:R-:W-:Y:S01]  /*1820*/  HFMA2.MMA R24, -RZ, RZ, 1.52734375, -41152 ;  /* 0x3e1cf906ff187435 */ /* 0x000fe200000001ff */
[----:B------:R-:W-:-:S05]  /*1830*/  @!P3 FMUL R10, R10, 16777216 ;  /* 0x4b8000000a0ab820 */ /* 0x000fca0000400000 */
[----:B------:R-:W-:Y:S01]  /*1840*/  @!P2 MOV R24, 0x3de718af ;  /* 0x3de718af0018a802 */ /* 0x000fe20000000f00 */
[----:B0-----:R-:W-:Y:S01]  /*1850*/  FMUL R21, R11, R10 ;  /* 0x0000000a0b157220 */ /* 0x001fe20000400000 */
[----:B------:R-:W-:Y:S01]  /*1860*/  FSEL R11, -R23, R18, P2 ;  /* 0x00000012170b7208 */ /* 0x000fe20001000100 */
[----:B------:R-:W-:Y:S02]  /*1870*/  FADD R10, R17, 0.5 ;  /* 0x3f000000110a7421 */ /* 0x000fe40000000000 */
[-C--:B------:R-:W-:Y:S01]  /*1880*/  FFMA.FTZ R25, R25, R23.reuse, R24 ;  /* 0x0000001719197223 */ /* 0x080fe20000010018 */
[----:B------:R-:W-:Y:S01]  /*1890*/  IMAD.MOV.U32 R24, RZ, RZ, 0x3f20d842 ;  /* 0x3f20d842ff187424 */ /* 0x000fe200078e00ff */
[----:B------:R-:W-:Y:S01]  /*18a0*/  @!P2 MOV R24, 0x3e0375d3 ;  /* 0x3e0375d30018a802 */ /* 0x000fe20000000f00 */
[----:B------:R-:W-:Y:S01]  /*18b0*/  FADD R10, R10, -R13 ;  /* 0x8000000d0a0a7221 */ /* 0x000fe20000000000 */
[----:B------:R-:W-:Y:S01]  /*18c0*/  FFMA.FTZ R25, R25, R23, R26 ;  /* 0x0000001719197223 */ /* 0x000fe2000001001a */
[----:B------:R-:W-:-:S02]  /*18d0*/  HFMA2.MMA R26, -RZ, RZ, 0.470947265625, -12.46875 ;  /* 0x3789ca3cff1a7435 */ /* 0x000fc400000001ff */
[----:B------:R-:W-:Y:S01]  /*18e0*/  FMUL R10, R10, R21 ;  /* 0x000000150a0a7220 */ /* 0x000fe20000400000 */
[----:B------:R-:W-:Y:S01]  /*18f0*/  FFMA.FTZ R24, R25, R23, R24 ;  /* 0x0000001719187223 */ /* 0x000fe20000010018 */
[----:B------:R-:W-:Y:S01]  /*1900*/  FMUL R21, R21, R12 ;  /* 0x0000000c15157220 */ /* 0x000fe20000400000 */
[----:B------:R-:W-:Y:S01]  /*1910*/  FMUL R12, R27, 0.70710676908493041992 ;  /* 0x3f3504f31b0c7820 */ /* 0x000fe20000400000 */
[----:B------:R-:W-:Y:S01]  /*1920*/  FMUL R10, R10, 0.70710676908493041992 ;  /* 0x3f3504f30a0a7820 */ /* 0x000fe20000400000 */
[----:B------:R-:W-:Y:S01]  /*1930*/  FFMA.FTZ R11, R24, R11, R11 ;  /* 0x0000000b180b7223 */ /* 0x000fe2000001000b */
[----:B------:R-:W-:Y:S01]  /*1940*/  MOV R24, 0xb9f560b9 ;  /* 0xb9f560b900187802 */ /* 0x000fe20000000f00 */
[----:B------:R-:W-:Y:S01]  /*1950*/  FADD.FTZ R13, |R12|, -RZ ;  /* 0x800000ff0c0d7221 */ /* 0x000fe20000010200 */
[----:B------:R-:W-:Y:S01]  /*1960*/  FADD.FTZ R25, |R10|, -RZ ;  /* 0x800000ff0a197221 */ /* 0x000fe20000010200 */
[----:B------:R-:W0:Y:S03]  /*1970*/  @P2 MUFU.EX2 R20, R11 ;  /* 0x0000000b00142308 */ /* 0x000e260000000800 */
[----:B------:R-:W-:-:S02]  /*1980*/  FSETP.GE.AND P3, PT, R13, 1.0029599666595458984, PT ;  /* 0x3f8060fe0d00780b */ /* 0x000fc40003f66000 */
[----:B------:R-:W-:Y:S01]  /*1990*/  FSETP.GE.AND P4, PT, R25, 1.0029599666595458984, PT ;  /* 0x3f8060fe1900780b */ /* 0x000fe20003f86000 */
[----:B0-----:R-:W-:Y:S01]  /*19a0*/  @P2 FADD R23, -R20, 1 ;  /* 0x3f80000014172421 */ /* 0x001fe20000000100 */
[----:B------:R-:W-:-:S09]  /*19b0*/  MOV R20, 0xb9f560b9 ;  /* 0xb9f560b900147802 */ /* 0x000fd20000000f00 */
[----:B------:R-:W-:Y:S01]  /*19c0*/  @!P3 FMUL R13, R12, R12 ;  /* 0x0000000c0c0db220 */ /* 0x000fe20000400000 */
[----:B------:R-:W-:Y:S01]  /*19d0*/  @!P3 MOV R20, 0xba574d20 ;  /* 0xba574d200014b802 */ /* 0x000fe20000000f00 */
[----:B------:R-:W-:Y:S01]  /*19e0*/  @!P4 FMUL R25, R10, R10 ;  /* 0x0000000a0a19c220 */ /* 0x000fe20000400000 */
[----:B------:R-:W-:Y:S01]  /*19f0*/  @P2 LOP3.LUT R11, R23, 0x80000000, R18, 0xf8, !PT ;  /* 0x80000000170b2812 */ /* 0x000fe200078ef812 */
[----:B------:R-:W-:Y:S01]  /*1a00*/  HFMA2.MMA R18, -RZ, RZ, 0.470947265625, -12.46875 ;  /* 0x3789ca3cff127435 */ /* 0x000fe200000001ff */
[----:B------:R-:W-:Y:S02]  /*1a10*/  @!P4 MOV R26, 0x38b1e96a ;  /* 0x38b1e96a001ac802 */ /* 0x000fe40000000f00 */
[----:B------:R-:W-:-:S03]  /*1a20*/  @!P4 MOV R24, 0xba574d20 ;  /* 0xba574d200018c802 */ /* 0x000fc60000000f00 */
[----:B------:R-:W-:Y:S02]  /*1a30*/  @!P3 MOV R18, 0x38b1e96a ;  /* 0x38b1e96a0012b802 */ /* 0x000fe40000000f00 */
[----:B------:R-:W-:Y:S01]  /*1a40*/  FFMA.FTZ R27, R25, R26, R24 ;  /* 0x0000001a191b7223 */ /* 0x000fe20000010018 */
[----:B------:R-:W-:Y:S02]  /*1a50*/  HFMA2.MMA R24, -RZ, RZ, 1.78125, -136.25 ;  /* 0x3f20d842ff187435 */ /* 0x000fe400000001ff */
[----:B------:R-:W-:Y:S01]  /*1a60*/  FFMA.FTZ R23, R13, R18, R20 ;  /* 0x000000120d177223 */ /* 0x000fe20000010014 */
[----:B------:R-:W-:Y:S02]  /*1a70*/  HFMA2.MMA R18, -RZ, RZ, 0.958984375, -6.1690807342529296875e-05 ;  /* 0x3bac840bff127435 */ /* 0x000fe400000001ff */
[----:B------:R-:W-:Y:S01]  /*1a80*/  HFMA2.MMA R20, -RZ, RZ, 1.853515625, -0.00091457366943359375 ;  /* 0x3f6a937eff147435 */ /* 0x000fe200000001ff */
[----:B------:R-:W-:Y:S01]  /*1a90*/  @!P3 MOV R24, 0x3e0375d3 ;  /* 0x3e0375d30018b802 */ /* 0x000fe20000000f00 */
[----:B------:R-:W-:-:S02]  /*1aa0*/  HFMA2.MMA R26, -RZ, RZ, 0.470947265625, -12.46875 ;  /* 0x3789ca3cff1a7435 */ /* 0x000fc400000001ff */
[----:B------:R-:W-:Y:S02]  /*1ab0*/  @!P4 MOV R18, 0x3baad5ea ;  /* 0x3baad5ea0012c802 */ /* 0x000fe40000000f00 */
[----:B------:R-:W-:-:S03]  /*1ac0*/  @!P4 MOV R20, 0xbec093ac ;  /* 0xbec093ac0014c802 */ /* 0x000fc60000000f00 */
[----:B------:R-:W-:Y:S01]  /*1ad0*/  FFMA.FTZ R27, R27, R25, R18 ;  /* 0x000000191b1b7223 */ /* 0x000fe20000010012 */
[----:B------:R-:W-:Y:S01]  /*1ae0*/  IMAD.MOV.U32 R18, RZ, RZ, 0x3bac840b ;  /* 0x3bac840bff127424 */ /* 0x000fe200078e00ff */
[----:B------:R-:W-:-:S05]  /*1af0*/  @!P3 MOV R18, 0x3baad5ea ;  /* 0x3baad5ea0012b802 */ /* 0x000fca0000000f00 */
[----:B------:R-:W-:Y:S01]  /*1b00*/  FFMA.FTZ R23, R23, R13, R18 ;  /* 0x0000000d17177223 */ /* 0x000fe20000010012 */
[----:B------:R-:W-:-:S06]  /*1b10*/  HFMA2.MMA R18, -RZ, RZ, -1.26171875, -2.110004425048828125e-05 ;  /* 0xbd0c8162ff127435 */ /* 0x000fcc00000001ff */
[----:B------:R-:W-:-:S05]  /*1b20*/  @!P4 MOV R18, 0xbcdc1be7 ;  /* 0xbcdc1be70012c802 */ /* 0x000fca0000000f00 */
[----:B------:R-:W-:Y:S01]  /*1b30*/  FFMA.FTZ R27, R27, R25, R18 ;  /* 0x000000191b1b7223 */ /* 0x000fe20000010012 */
[----:B------:R-:W-:-:S06]  /*1b40*/  HFMA2.MMA R18, -RZ, RZ, -1.26171875, -2.110004425048828125e-05 ;  /* 0xbd0c8162ff127435 */ /* 0x000fcc00000001ff */
[----:B------:R-:W-:-:S05]  /*1b50*/  @!P3 MOV R18, 0xbcdc1be7 ;  /* 0xbcdc1be70012b802 */ /* 0x000fca0000000f00 */
[----:B------:R-:W-:Y:S01]  /*1b60*/  FFMA.FTZ R23, R23, R13, R18 ;  /* 0x0000000d17177223 */ /* 0x000fe20000010012 */
[----:B------:R-:W-:-:S06]  /*1b70*/  HFMA2.MMA R18, -RZ, RZ, 1.52734375, -41152 ;  /* 0x3e1cf906ff127435 */ /* 0x000fcc00000001ff */
[----:B------:R-:W-:-:S05]  /*1b80*/  @!P4 MOV R18, 0x3de718af ;  /* 0x3de718af0012c802 */ /* 0x000fca0000000f00 */
[----:B------:R-:W-:Y:S01]  /*1b90*/  FFMA.FTZ R27, R27, R25, R18 ;  /* 0x000000191b1b7223 */ /* 0x000fe20000010012 */
[----:B------:R-:W-:-:S03]  /*1ba0*/  HFMA2.MMA R18, -RZ, RZ, 1.52734375, -41152 ;  /* 0x3e1cf906ff127435 */ /* 0x000fc600000001ff */
[----:B------:R-:W-:Y:S01]  /*1bb0*/  FFMA.FTZ R27, R27, R25, R20 ;  /* 0x000000191b1b7223 */ /* 0x000fe20000010014 */
[----:B------:R-:W-:Y:S01]  /*1bc0*/  IMAD.MOV.U32 R20, RZ, RZ, 0x3f20d842 ;  /* 0x3f20d842ff147424 */ /* 0x000fe200078e00ff */
[----:B------:R-:W-:Y:S02]  /*1bd0*/  @!P4 MOV R20, 0x3e0375d3 ;  /* 0x3e0375d30014c802 */ /* 0x000fe40000000f00 */
[----:B------:R-:W-:-:S03]  /*1be0*/  @!P3 MOV R18, 0x3de718af ;  /* 0x3de718af0012b802 */ /* 0x000fc60000000f00 */
[----:B------:R-:W-:Y:S01]  /*1bf0*/  FFMA.FTZ R20, R27, R25, R20 ;  /* 0x000000191b147223 */ /* 0x000fe20000010014 */
[----:B------:R-:W-:Y:S01]  /*1c00*/  FSEL R25, -R25, R10, P4 ;  /* 0x0000000a19197208 */ /* 0x000fe20002000100 */
[----:B------:R-:W-:Y:S01]  /*1c10*/  FFMA.FTZ R18, R23, R13, R18 ;  /* 0x0000000d17127223 */ /* 0x000fe20000010012 */
[----:B------:R-:W-:-:S03]  /*1c20*/  HFMA2.MMA R23, -RZ, RZ, 1.853515625, -0.00091457366943359375 ;  /* 0x3f6a937eff177435 */ /* 0x000fc600000001ff */
[----:B------:R-:W-:-:S03]  /*1c30*/  FFMA.FTZ R20, R20, R25, R25 ;  /* 0x0000001914147223 */ /* 0x000fc60000010019 */
[----:B------:R-:W-:-:S05]  /*1c40*/  @!P3 MOV R23, 0xbec093ac ;  /* 0xbec093ac0017b802 */ /* 0x000fca0000000f00 */
[-C--:B------:R-:W-:Y:S01]  /*1c50*/  FFMA.FTZ R25, R18, R13.reuse, R23 ;  /* 0x0000000d12197223 */ /* 0x080fe20000010017 */
[----:B------:R-:W-:Y:S01]  /*1c60*/  FMUL R18, R21, 0.70710676908493041992 ;  /* 0x3f3504f315127820 */ /* 0x000fe20000400000 */
[----:B------:R-:W0:Y:S02]  /*1c70*/  @P4 MUFU.EX2 R23, R20 ;  /* 0x0000001400174308 */ /* 0x000e240000000800 */
[----:B------:R-:W-:Y:S01]  /*1c80*/  FFMA.FTZ R24, R25, R13, R24 ;  /* 0x0000000d19187223 */ /* 0x000fe20000010018 */
[----:B------:R-:W-:Y:S01]  /*1c90*/  FADD.FTZ R21, |R18|, -RZ ;  /* 0x800000ff12157221 */ /* 0x000fe20000010200 */
[----:B------:R-:W-:-:S04]  /*1ca0*/  FSEL R13, -R13, R12, P3 ;  /* 0x0000000c0d0d7208 */ /* 0x000fc80001800100 */
[----:B------:R-:W-:Y:S01]  /*1cb0*/  FSETP.GE.AND P1, PT, R21, 1.0029599666595458984, PT ;  /* 0x3f8060fe1500780b */ /* 0x000fe20003f26000 */
[----:B0-----:R-:W-:-:S05]  /*1cc0*/  @P4 FADD R23, -R23, 1 ;  /* 0x3f80000017174421 */ /* 0x001fca0000000100 */
[----:B------:R-:W-:Y:S01]  /*1cd0*/  @P4 LOP3.LUT R20, R23, 0x80000000, R10, 0xf8, !PT ;  /* 0x8000000017144812 */ /* 0x000fe200078ef80a */
[----:B------:R-:W-:Y:S01]  /*1ce0*/  FFMA.FTZ R10, R24, R13, R13 ;  /* 0x0000000d180a7223 */ /* 0x000fe2000001000d */
[----:B------:R-:W-:-:S05]  /*1cf0*/  HFMA2.MMA R24, -RZ, RZ, 0.958984375, -6.1690807342529296875e-05 ;  /* 0x3bac840bff187435 */ /* 0x000fca00000001ff */
[----:B------:R-:W-:Y:S01]  /*1d00*/  @!P1 MOV R26, 0x38b1e96a ;  /* 0x38b1e96a001a9802 */ /* 0x000fe20000000f00 */
[----:B------:R-:W-:Y:S01]  /*1d10*/  @!P1 FMUL R21, R18, R18 ;  /* 0x0000001212159220 */ /* 0x000fe20000400000 */
[----:B------:R-:W-:Y:S01]  /*1d20*/  @!P1 MOV R28, 0xba574d20 ;  /* 0xba574d20001c9802 */ /* 0x000fe20000000f00 */
[----:B------:R-:W0:Y:S01]  /*1d30*/  @P3 MUFU.EX2 R13, R10 ;  /* 0x0000000a000d3308 */ /* 0x000e220000000800 */
[----:B------:R-:W-:-:S03]  /*1d40*/  @!P1 MOV R24, 0x3baad5ea ;  /* 0x3baad5ea00189802 */ /* 0x000fc60000000f00 */
[----:B------:R-:W-:Y:S02]  /*1d50*/  FFMA.FTZ R23, R21, R26, R28 ;  /* 0x0000001a15177223 */ /* 0x000fe4000001001c */
[----:B------:R-:W1:Y:S02]  /*1d60*/  LDC.64 R26, c[0x0][0x270] ;  /* 0x00009c00ff1a7b82 */ /* 0x000e640000000a00 */
[----:B------:R-:W-:Y:S01]  /*1d70*/  FFMA.FTZ R23, R23, R21, R24 ;  /* 0x0000001517177223 */ /* 0x000fe20000010018 */
[----:B------:R-:W-:Y:S01]  /*1d80*/  IMAD.MOV.U32 R24, RZ, RZ, -0x42f37e9e ;  /* 0xbd0c8162ff187424 */ /* 0x000fe200078e00ff */
[----:B------:R-:W-:Y:S01]  /*1d90*/  @!P1 MOV R24, 0xbcdc1be7 ;  /* 0xbcdc1be700189802 */ /* 0x000fe20000000f00 */
[----:B0-----:R-:W-:-:S04]  /*1da0*/  @P3 FADD R13, -R13, 1 ;  /* 0x3f8000000d0d3421 */ /* 0x001fc80000000100 */
[----:B------:R-:W-:Y:S01]  /*1db0*/  FFMA.FTZ R23, R23, R21, R24 ;  /* 0x0000001517177223 */ /* 0x000fe20000010018 */
[----:B------:R-:W-:Y:S01]  /*1dc0*/  HFMA2.MMA R24, -RZ, RZ, 1.52734375, -41152 ;  /* 0x3e1cf906ff187435 */ /* 0x000fe200000001ff */
[----:B------:R-:W-:Y:S01]  /*1dd0*/  @P3 LOP3.LUT R10, R13, 0x80000000, R12, 0xf8, !PT ;  /* 0x800000000d0a3812 */ /* 0x000fe200078ef80c */
[----:B------:R-:W-:-:S04]  /*1de0*/  HFMA2.MMA R12, -RZ, RZ, 1.853515625, -0.00091457366943359375 ;  /* 0x3f6a937eff0c7435 */ /* 0x000fc800000001ff */
[----:B------:R-:W-:Y:S02]  /*1df0*/  @!P1 MOV R24, 0x3de718af ;  /* 0x3de718af00189802 */ /* 0x000fe40000000f00 */
[C---:B--2---:R-:W-:Y:S02]  /*1e00*/  FSETP.GT.AND P2, PT, R14.reuse, 9.9999997171806853657e-10, PT ;  /* 0x3089705f0e00780b */ /* 0x044fe40003f44000 */
[----:B------:R-:W-:Y:S01]  /*1e10*/  @!P1 MOV R12, 0xbec093ac ;  /* 0xbec093ac000c9802 */ /* 0x000fe20000000f00 */
[----:B------:R-:W-:Y:S01]  /*1e20*/  FFMA.FTZ R13, R23, R21, R24 ;  /* 0x00000015170d7223 */ /* 0x000fe20000010018 */
[----:B------:R-:W-:Y:S01]  /*1e30*/  FSETP.NAN.AND P4, PT, R14, R14, PT ;  /* 0x0000000e0e00720b */ /* 0x000fe20003f88000 */
[----:B-1----:R-:W-:Y:S01]  /*1e40*/  IMAD.WIDE R26, R0, 0x4, R26 ;  /* 0x00000004001a7825 */ /* 0x002fe200078e021a */
[----:B------:R-:W-:-:S03]  /*1e50*/  HFMA2.MMA R23, -RZ, RZ, 1.625, 0 ;  /* 0x3e800000ff177435 */ /* 0x000fc600000001ff */
[----:B------:R-:W-:Y:S01]  /*1e60*/  FFMA.FTZ R13, R13, R21, R12 ;  /* 0x000000150d0d7223 */ /* 0x000fe2000001000c */
[----:B------:R-:W-:Y:S02]  /*1e70*/  MOV R12, 0x3f20d842 ;  /* 0x3f20d842000c7802 */ /* 0x000fe40000000f00 */
[----:B------:R-:W-:Y:S02]  /*1e80*/  @!P1 MOV R12, 0x3e0375d3 ;  /* 0x3e0375d3000c9802 */ /* 0x000fe40000000f00 */
[----:B------:R-:W-:-:S03]  /*1e90*/  @!P2 FSEL R14, R14, 9.9999997171806853657e-10, P4 ;  /* 0x3089705f0e0ea808 */ /* 0x000fc60002000000 */
[----:B------:R-:W-:Y:S01]  /*1ea0*/  FFMA.FTZ R25, R13, R21, R12 ;  /* 0x000000150d197223 */ /* 0x000fe2000001000c */
[----:B------:R-:W-:Y:S02]  /*1eb0*/  CS2R R12, SRZ ;  /* 0x00000000000c7805 */ /* 0x000fe4000001ff00 */
[C---:B------:R-:W-:Y:S02]  /*1ec0*/  FSETP.GT.AND P2, PT, |R14|.reuse, 8.50705917302346158658e+37, PT ;  /* 0x7e8000000e00780b */ /* 0x040fe40003f44200 */
[C---:B------:R-:W-:Y:S02]  /*1ed0*/  FSETP.GEU.AND P4, PT, |R14|.reuse, 1.175494350822287508e-38, PT ;  /* 0x008000000e00780b */ /* 0x040fe40003f8e200 */
[----:B------:R-:W-:Y:S01]  /*1ee0*/  FSEL R29, R23, 1, P2 ;  /* 0x3f800000171d7808 */ /* 0x000fe20001000000 */
[----:B------:R0:W2:Y:S08]  /*1ef0*/  @!P0 LDG.E.64 R12, desc[UR4][R26.64] ;  /* 0x000000041a0c8981 */ /* 0x0000b0000c1e1b00 */
[----:B------:R-:W-:Y:S01]  /*1f00*/  @P2 FMUL R14, R14, 0.25 ;  /* 0x3e8000000e0e2820 */ /* 0x000fe20000400000 */
[----:B------:R-:W-:Y:S01]  /*1f10*/  FSETP.GT.AND P2, PT, R15, 9.9999997171806853657e-10, PT ;  /* 0x3089705f0f00780b */ /* 0x000fe20003f44000 */
[----:B------:R-:W-:-:S02]  /*1f20*/  @!P4 FMUL R29, R29, 16777216 ;  /* 0x4b8000001d1dc820 */ /* 0x000fc40000400000 */
[----:B------:R-:W-:Y:S01]  /*1f30*/  @!P4 FMUL R14, R14, 16777216 ;  /* 0x4b8000000e0ec820 */ /* 0x000fe20000400000 */
[----:B------:R-:W-:-:S03]  /*1f40*/  FSETP.NAN.AND P3, PT, R15, R15, PT ;  /* 0x0000000f0f00720b */ /* 0x000fc60003f68000 */
[----:B------:R1:W3:Y:S06]  /*1f50*/  MUFU.RCP R24, R14 ;  /* 0x0000000e00187308 */ /* 0x0002ec0000001000 */
[----:B------:R-:W-:-:S04]  /*1f60*/  @!P2 FSEL R15, R15, 9.9999997171806853657e-10, P3 ;  /* 0x3089705f0f0fa808 */ /* 0x000fc80001800000 */
[----:B------:R-:W-:Y:S02]  /*1f70*/  FSETP.GT.AND P2, PT, |R15|, 8.50705917302346158658e+37, PT ;  /* 0x7e8000000f00780b */ /* 0x000fe40003f44200 */
[----:B-1----:R-:W-:Y:S02]  /*1f80*/  FSEL R14, -R21, R18, P1 ;  /* 0x00000012150e7208 */ /* 0x002fe40000800100 */
[----:B------:R-:W-:Y:S01]  /*1f90*/  FSETP.GEU.AND P3, PT, |R15|, 1.175494350822287508e-38, PT ;  /* 0x008000000f00780b */ /* 0x000fe20003f6e200 */
[----:B---3--:R-:W-:Y:S01]  /*1fa0*/  FMUL R24, R24, R29 ;  /* 0x0000001d18187220 */ /* 0x008fe20000400000 */
[----:B------:R-:W-:Y:S01]  /*1fb0*/  FADD R29, R16, 0.5 ;  /* 0x3f000000101d7421 */ /* 0x000fe20000000000 */
[----:B------:R-:W-:-:S04]  /*1fc0*/  FFMA.FTZ R21, R25, R14, R14 ;  /* 0x0000000e19157223 */ /* 0x000fc8000001000e */
[----:B------:R-:W0:Y:S02]  /*1fd0*/  @P1 MUFU.EX2 R16, R21 ;  /* 0x0000001500101308 */ /* 0x000e240000000800 */
[----:B------:R-:W-:-:S04]  /*1fe0*/  @P2 FMUL R15, R15, 0.25 ;  /* 0x3e8000000f0f2820 */ /* 0x000fc80000400000 */
[----:B------:R-:W-:-:S06]  /*1ff0*/  @!P3 FMUL R15, R15, 16777216 ;  /* 0x4b8000000f0fb820 */ /* 0x000fcc0000400000 */
[----:B------:R-:W1:Y:S01]  /*2000*/  MUFU.RCP R15, R15 ;  /* 0x0000000f000f7308 */ /* 0x000e620000001000 */
[----:B0-----:R-:W-:Y:S01]  /*2010*/  @P1 FADD R27, -R16, 1 ;  /* 0x3f800000101b1421 */ /* 0x001fe20000000100 */
[----:B------:R-:W-:-:S04]  /*2020*/  FSEL R16, R23, 1, P2 ;  /* 0x3f80000017107808 */ /* 0x000fc80001000000 */
[----:B------:R-:W-:Y:S01]  /*2030*/  @P1 LOP3.LUT R21, R27, 0x80000000, R18, 0xf8, !PT ;  /* 0x800000001b151812 */ /* 0x000fe200078ef812 */
[----:B------:R-:W-:Y:S01]  /*2040*/  @!P3 FMUL R16, R16, 16777216 ;  /* 0x4b8000001010b820 */ /* 0x000fe20000400000 */
[----:B------:R-:W-:Y:S01]  /*2050*/  HFMA2.MMA R18, -RZ, RZ, 0.470947265625, -12.46875 ;  /* 0x3789ca3cff127435 */ /* 0x000fe200000001ff */
[----:B------:R-:W-:Y:S02]  /*2060*/  MOV R26, 0xb9f560b9 ;  /* 0xb9f560b9001a7802 */ /* 0x000fe40000000f00 */
[----:B-1----:R-:W-:Y:S01]  /*2070*/  FMUL R23, R15, R16 ;  /* 0x000000100f177220 */ /* 0x002fe20000400000 */
[----:B------:R-:W-:Y:S02]  /*2080*/  HFMA2.MMA R16, -RZ, RZ, 0.958984375, -6.1690807342529296875e-05 ;  /* 0x3bac840bff107435 */ /* 0x000fe400000001ff */
[----:B------:R-:W-:Y:S01]  /*2090*/  HFMA2.MMA R27, -RZ, RZ, 0.470947265625, -12.46875 ;  /* 0x3789ca3cff1b7435 */ /* 0x000fe200000001ff */
[----:B------:R-:W-:Y:S01]  /*20a0*/  FADD R4, R4, 1 ;  /* 0x3f80000004047421 */ /* 0x000fe20000000000 */
[----:B------:R-:W-:Y:S01]  /*20b0*/  FADD R6, R6, 1 ;  /* 0x3f80000006067421 */ /* 0x000fe20000000000 */
[----:B------:R-:W-:Y:S01]  /*20c0*/  FADD R5, R5, 1 ;  /* 0x3f80000005057421 */ /* 0x000fe20000000000 */
[----:B------:R-:W-:Y:S01]  /*20d0*/  FADD R3, R3, 1 ;  /* 0x3f80000003037421 */ /* 0x000fe20000000000 */
[----:B------:R-:W-:Y:S01]  /*20e0*/  FMUL R4, R4, 0.5 ;  /* 0x3f00000004047820 */ /* 0x000fe20000400000 */
[----:B------:R-:W-:-:S02]  /*20f0*/  FADD R2, R2, 1 ;  /* 0x3f80000002027421 */ /* 0x000fc40000000000 */
[----:B------:R-:W-:Y:S01]  /*2100*/  FMUL R3, R3, 0.5 ;  /* 0x3f00000003037820 */ /* 0x000fe20000400000 */
[----:B--2---:R-:W-:-:S04]  /*2110*/  FADD R29, R29, -R12 ;  /* 0x8000000c1d1d7221 */ /* 0x004fc80000000000 */
[----:B------:R-:W-:-:S04]  /*2120*/  FMUL R14, R29, R24 ;  /* 0x000000181d0e7220 */ /* 0x000fc80000400000 */
[----:B------:R-:W-:-:S04]  /*2130*/  FMUL R14, R14, 0.70710676908493041992 ;  /* 0x3f3504f30e0e7820 */ /* 0x000fc80000400000 */
[----:B------:R-:W-:-:S05]  /*2140*/  FADD.FTZ R25, |R14|, -RZ ;  /* 0x800000ff0e197221 */ /* 0x000fca0000010200 */
[----:B------:R-:W-:-:S13]  /*2150*/  FSETP.GE.AND P4, PT, R25, 1.0029599666595458984, PT ;  /* 0x3f8060fe1900780b */ /* 0x000fda0003f86000 */
[----:B------:R-:W-:Y:S01]  /*2160*/  @!P4 MOV R18, 0x38b1e96a ;  /* 0x38b1e96a0012c802 */ /* 0x000fe20000000f00 */
[----:B------:R-:W-:Y:S02]  /*2170*/  @!P4 IMAD.MOV.U32 R26, RZ, RZ, -0x45a8b2e0 ;  /* 0xba574d20ff1ac424 */ /* 0x000fe400078e00ff */
[----:B------:R-:W-:Y:S01]  /*2180*/  @!P4 FMUL R25, R14, R14 ;  /* 0x0000000e0e19c220 */ /* 0x000fe20000400000 */
[----:B------:R-:W-:-:S03]  /*2190*/  @!P4 MOV R16, 0x3baad5ea ;  /* 0x3baad5ea0010c802 */ /* 0x000fc60000000f00 */
[----:B------:R-:W-:Y:S01]  /*21a0*/  FFMA.FTZ R15, R25, R18, R26 ;  /* 0x00000012190f7223 */ /* 0x000fe2000001001a */
[----:B------:R-:W-:Y:S02]  /*21b0*/  HFMA2.MMA R18, -RZ, RZ, -1.26171875, -2.110004425048828125e-05 ;  /* 0xbd0c8162ff127435 */ /* 0x000fe400000001ff */
[----:B------:R-:W-:Y:S01]  /*21c0*/  HFMA2.MMA R26, -RZ, RZ, 1.52734375, -41152 ;  /* 0x3e1cf906ff1a7435 */ /* 0x000fe200000001ff */
[----:B------:R-:W-:Y:S01]  /*21d0*/  FFMA.FTZ R15, R15, R25, R16 ;  /* 0x000000190f0f7223 */ /* 0x000fe20000010010 */
[----:B------:R-:W-:Y:S02]  /*21e0*/  FADD R16, R17, 0.5 ;  /* 0x3f00000011107421 */ /* 0x000fe40000000000 */
[----:B------:R-:W-:Y:S02]  /*21f0*/  @!P4 MOV R18, 0xbcdc1be7 ;  /* 0xbcdc1be70012c802 */ /* 0x000fe40000000f00 */
[----:B------:R-:W-:Y:S01]  /*2200*/  FADD R16, R16, -R13 ;  /* 0x8000000d10107221 */ /* 0x000fe20000000000 */
[----:B------:R-:W-:-:S02]  /*2210*/  @!P4 MOV R26, 0x3de718af ;  /* 0x3de718af001ac802 */ /* 0x000fc40000000f00 */
[----:B------:R-:W-:Y:S01]  /*2220*/  FFMA.FTZ R15, R15, R25, R18 ;  /* 0x000000190f0f7223 */ /* 0x000fe20000010012 */
[----:B------:R-:W-:-:S03]  /*2230*/  FMUL R16, R16, R23 ;  /* 0x0000001710107220 */ /* 0x000fc60000400000 */
[----:B------:R-:W-:Y:S01]  /*2240*/  FFMA.FTZ R17, R15, R25, R26 ;  /* 0x000000190f117223 */ /* 0x000fe2000001001a */
[----:B------:R-:W-:Y:S01]  /*2250*/  FMUL R15, R16, 0.70710676908493041992 ;  /* 0x3f3504f3100f7820 */ /* 0x000fe20000400000 */
[----:B------:R-:W-:-:S03]  /*2260*/  HFMA2.MMA R18, -RZ, RZ, 1.853515625, -0.00091457366943359375 ;  /* 0x3f6a937eff127435 */ /* 0x000fc600000001ff */
[----:B------:R-:W-:-:S03]  /*2270*/  FADD.FTZ R16, |R15|, -RZ ;  /* 0x800000ff0f107221 */ /* 0x000fc60000010200 */
[----:B------:R-:W-:Y:S02]  /*2280*/  @!P4 MOV R18, 0xbec093ac ;  /* 0xbec093ac0012c802 */ /* 0x000fe40000000f00 */
[----:B------:R-:W-:-:S03]  /*2290*/  FSETP.GE.AND P1, PT, R16, 1.0029599666595458984, PT ;  /* 0x3f8060fe1000780b */ /* 0x000fc60003f26000 */
[----:B------:R-:W-:Y:S01]  /*22a0*/  FFMA.FTZ R17, R17, R25, R18 ;  /* 0x0000001911117223 */ /* 0x000fe20000010012 */
[----:B------:R-:W-:Y:S01]  /*22b0*/  HFMA2.MMA R18, -RZ, RZ, 1.78125, -136.25 ;  /* 0x3f20d842ff127435 */ /* 0x000fe200000001ff */
[----:B------:R-:W-:-:S05]  /*22c0*/  IMAD.MOV.U32 R29, RZ, RZ, -0x460a9f47 ;  /* 0xb9f560b9ff1d7424 */ /* 0x000fca00078e00ff */
[----:B------:R-:W-:-:S03]  /*22d0*/  @!P4 MOV R18, 0x3e0375d3 ;  /* 0x3e0375d30012c802 */ /* 0x000fc60000000f00 */
[----:B------:R-:W-:Y:S01]  /*22e0*/  @!P1 MOV R27, 0x38b1e96a ;  /* 0x38b1e96a001b9802 */ /* 0x000fe20000000f00 */
[----:B------:R-:W-:Y:S01]  /*22f0*/  @!P1 FMUL R16, R15, R15 ;  /* 0x0000000f0f109220 */ /* 0x000fe20000400000 */
[----:B------:R-:W-:Y:S01]  /*2300*/  @!P1 MOV R29, 0xba574d20 ;  /* 0xba574d20001d9802 */ /* 0x000fe20000000f00 */
[----:B------:R-:W-:-:S04]  /*2310*/  FFMA.FTZ R17, R17, R25, R18 ;  /* 0x0000001911117223 */ /* 0x000fc80000010012 */
[----:B------:R-:W-:Y:S01]  /*2320*/  FFMA.FTZ R18, R16, R27, R29 ;  /* 0x0000001b10127223 */ /* 0x000fe2000001001d */
[----:B------:R-:W-:-:S06]  /*2330*/  HFMA2.MMA R27, -RZ, RZ, 0.958984375, -6.1690807342529296875e-05 ;  /* 0x3bac840bff1b7435 */ /* 0x000fcc00000001ff */
[----:B------:R-:W-:-:S05]  /*2340*/  @!P1 MOV R27, 0x3baad5ea ;  /* 0x3baad5ea001b9802 */ /* 0x000fca0000000f00 */
[----:B------:R-:W-:Y:S01]  /*2350*/  FFMA.FTZ R18, R18, R16, R27 ;  /* 0x0000001012127223 */ /* 0x000fe2000001001b */
[----:B------:R-:W-:-:S06]  /*2360*/  HFMA2.MMA R27, -RZ, RZ, -1.26171875, -2.110004425048828125e-05 ;  /* 0xbd0c8162ff1b7435 */ /* 0x000fcc00000001ff */
[----:B------:R-:W-:-:S05]  /*2370*/  @!P1 MOV R27, 0xbcdc1be7 ;  /* 0xbcdc1be7001b9802 */ /* 0x000fca0000000f00 */
[----:B------:R-:W-:Y:S01]  /*2380*/  FFMA.FTZ R26, R18, R16, R27 ;  /* 0x00000010121a7223 */ /* 0x000fe2000001001b */
[----:B------:R-:W-:Y:S01]  /*2390*/  FSEL R18, -R25, R14, P4 ;  /* 0x0000000e19127208 */ /* 0x000fe20002000100 */
[----:B------:R-:W-:-:S04]  /*23a0*/  HFMA2.MMA R27, -RZ, RZ, 1.52734375, -41152 ;  /* 0x3e1cf906ff1b7435 */ /* 0x000fc800000001ff */
[----:B------:R-:W-:Y:S01]  /*23b0*/  FFMA.FTZ R25, R17, R18, R18 ;  /* 0x0000001211197223 */ /* 0x000fe20000010012 */
[----:B------:R-:W-:Y:S01]  /*23c0*/  HFMA2.MMA R17, -RZ, RZ, 1.853515625, -0.00091457366943359375 ;  /* 0x3f6a937eff117435 */ /* 0x000fe200000001ff */
[----:B------:R-:W-:-:S05]  /*23d0*/  @!P1 MOV R27, 0x3de718af ;  /* 0x3de718af001b9802 */ /* 0x000fca0000000f00 */
[----:B------:R-:W-:Y:S01]  /*23e0*/  @!P1 MOV R17, 0xbec093ac ;  /* 0xbec093ac00119802 */ /* 0x000fe20000000f00 */
[----:B------:R-:W-:-:S04]  /*23f0*/  FFMA.FTZ R26, R26, R16, R27 ;  /* 0x000000101a1a7223 */ /* 0x000fc8000001001b */
[----:B------:R-:W-:Y:S02]  /*2400*/  FFMA.FTZ R26, R26, R16, R17 ;  /* 0x000000101a1a7223 */ /* 0x000fe40000010011 */
[----:B------:R-:W0:Y:S01]  /*2410*/  @P4 MUFU.EX2 R17, R25 ;  /* 0x0000001900114308 */ /* 0x000e220000000800 */
[----:B------:R-:W-:-:S06]  /*2420*/  HFMA2.MMA R27, -RZ, RZ, 1.78125, -136.25 ;  /* 0x3f20d842ff1b7435 */ /* 0x000fcc00000001ff */
[----:B------:R-:W-:-:S04]  /*2430*/  @!P1 IMAD.MOV.U32 R27, RZ, RZ, 0x3e0375d3 ;  /* 0x3e0375d3ff1b9424 */ /* 0x000fc800078e00ff */
[----:B------:R-:W-:Y:S01]  /*2440*/  FFMA.FTZ R26, R26, R16, R27 ;  /* 0x000000101a1a7223 */ /* 0x000fe2000001001b */
[----:B0-----:R-:W-:Y:S01]  /*2450*/  @P4 FADD R17, -R17, 1 ;  /* 0x3f80000011114421 */ /* 0x001fe20000000100 */
[----:B------:R-:W-:-:S04]  /*2460*/  FSEL R27, -R16, R15, P1 ;  /* 0x0000000f101b7208 */ /* 0x000fc80000800100 */
[----:B------:R-:W-:Y:S02]  /*2470*/  @P4 LOP3.LUT R25, R17, 0x80000000, R14, 0xf8, !PT ;  /* 0x8000000011194812 */ /* 0x000fe400078ef80e */
[----:B------:R-:W0:Y:S01]  /*2480*/  LDC.64 R16, c[0x0][0x218] ;  /* 0x00008600ff107b82 */ /* 0x000e220000000a00 */
[----:B------:R-:W-:-:S04]  /*2490*/  FFMA.FTZ R26, R26, R27, R27 ;  /* 0x0000001b1a1a7223 */ /* 0x000fc8000001001b */
[----:B------:R-:W1:Y:S01]  /*24a0*/  @P1 MUFU.EX2 R14, R26 ;  /* 0x0000001a000e1308 */ /* 0x000e620000000800 */
[----:B------:R-:W-:Y:S02]  /*24b0*/  FADD R27, R19, -R12 ;  /* 0x8000000c131b7221 */ /* 0x000fe40000000000 */
[----:B------:R-:W2:Y:S01]  /*24c0*/  LDC.64 R18, c[0x0][0x250] ;  /* 0x00009400ff127b82 */ /* 0x000ea20000000a00 */
[----:B0-----:R-:W-:-:S07]  /*24d0*/  IMAD.WIDE R28, R0, 0x4, R16 ;  /* 0x00000004001c7825 */ /* 0x001fce00078e0210 */
[----:B------:R-:W0:Y:S01]  /*24e0*/  LDC.64 R16, c[0x0][0x238] ;  /* 0x00008e00ff107b82 */ /* 0x000e220000000a00 */
[----:B-1----:R-:W-:-:S05]  /*24f0*/  @P1 FADD R14, -R14, 1 ;  /* 0x3f8000000e0e1421 */ /* 0x002fca0000000100 */
[----:B------:R-:W-:Y:S02]  /*2500*/  @P1 LOP3.LUT R26, R14, 0x80000000, R15, 0xf8, !PT ;  /* 0x800000000e1a1812 */ /* 0x000fe400078ef80f */
[----:B------:R-:W-:Y:S01]  /*2510*/  CS2R R14, SRZ ;  /* 0x00000000000e7805 */ /* 0x000fe2000001ff00 */
[----:B------:R-:W-:Y:S01]  /*2520*/  FADD R22, R22, -R13 ;  /* 0x8000000d16167221 */ /* 0x000fe20000000000 */
[----:B------:R-:W-:-:S04]  /*2530*/  FMUL R27, R24, R27 ;  /* 0x0000001b181b7220 */ /* 0x000fc80000400000 */
[----:B------:R0:W3:Y:S01]  /*2540*/  @!P0 LDG.E.64 R14, desc[UR4][R28.64] ;  /* 0x000000041c0e8981 */ /* 0x0000e2000c1e1b00 */
[----:B------:R-:W-:Y:S01]  /*2550*/  FMUL R23, R23, R22 ;  /* 0x0000001617177220 */ /* 0x000fe20000400000 */
[----:B------:R-:W-:Y:S01]  /*2560*/  FMUL R22, R27, 0.70710676908493041992 ;  /* 0x3f3504f31b167820 */ /* 0x000fe20000400000 */
[----:B0-----:R-:W-:Y:S01]  /*2570*/  IMAD.WIDE R28, R0, 0x4, R16 ;  /* 0x00000004001c7825 */ /* 0x001fe200078e0210 */
[----:B------:R-:W-:Y:S02]  /*2580*/  CS2R R16, SRZ ;  /* 0x0000000000107805 */ /* 0x000fe4000001ff00 */
[----:B------:R-:W-:-:S04]  /*2590*/  CS2R R12, SRZ ;  /* 0x00000000000c7805 */ /* 0x000fc8000001ff00 */
[----:B------:R0:W4:Y:S01]  /*25a0*/  @!P0 LDG.E.64 R16, desc[UR4][R28.64] ;  /* 0x000000041c108981 */ /* 0x000122000c1e1b00 */
[----:B--2---:R-:W-:-:S04]  /*25b0*/  IMAD.WIDE R18, R0, 0x4, R18 ;  /* 0x0000000400127825 */ /* 0x004fc800078e0212 */
[----:B------:R-:W-:Y:S01]  /*25c0*/  FMUL R23, R23, 0.70710676908493041992 ;  /* 0x3f3504f317177820 */ /* 0x000fe20000400000 */
[----:B------:R1:W2:Y:S01]  /*25d0*/  @!P0 LDG.E.64 R12, desc[UR4][R18.64] ;  /* 0x00000004120c8981 */ /* 0x0002a2000c1e1b00 */
[----:B0-----:R-:W-:-:S05]  /*25e0*/  FADD.FTZ R29, |R22|, -RZ ;  /* 0x800000ff161d7221 */ /* 0x001fca0000010200 */
[----:B------:R-:W-:Y:S01]  /*25f0*/  FSETP.GE.AND P1, PT, R29, 1.0029599666595458984, PT ;  /* 0x3f8060fe1d00780b */ /* 0x000fe20003f26000 */
[----:B-1----:R-:W-:Y:S01]  /*2600*/  FMUL R19, R6, 0.5 ;  /* 0x3f00000006137820 */ /* 0x002fe20000400000 */
[----:B------:R-:W-:Y:S01]  /*2610*/  FFMA R6, R5, -0.5, R4 ;  /* 0xbf00000005067823 */ /* 0x000fe20000000004 */
[----:B------:R-:W-:Y:S01]  /*2620*/  HFMA2.MMA R4, -RZ, RZ, -0.74462890625, 604.5 ;  /* 0xb9f560b9ff047435 */ /* 0x000fe200000001ff */
[----:B------:R-:W-:Y:S01]  /*2630*/  FFMA R27, R2, -0.5, R3 ;  /* 0xbf000000021b7823 */ /* 0x000fe20000000003 */
[----:B------:R-:W-:Y:S01]  /*2640*/  FADD.FTZ R24, |R23|, -RZ ;  /* 0x800000ff17187221 */ /* 0x000fe20000010200 */
[----:B------:R-:W-:-:S07]  /*2650*/  MOV R2, 0x3789ca3c ;  /* 0x3789ca3c00027802 */ /* 0x000fce0000000f00 */
[----:B------:R-:W-:Y:S01]  /*2660*/  @!P1 MOV R2, 0x38b1e96a ;  /* 0x38b1e96a00029802 */ /* 0x000fe20000000f00 */
[----:B------:R-:W-:Y:S01]  /*2670*/  @!P1 FMUL R29, R22, R22 ;  /* 0x00000016161d9220 */ /* 0x000fe20000400000 */
[----:B------:R-:W-:Y:S02]  /*2680*/  @!P1 MOV R4, 0xba574d20 ;  /* 0xba574d2000049802 */ /* 0x000fe40000000f00 */
[----:B------:R-:W-:-:S03]  /*2690*/  FSETP.GE.AND P2, PT, R24, 1.0029599666595458984, PT ;  /* 0x3f8060fe1800780b */ /* 0x000fc60003f46000 */
[----:B------:R-:W-:Y:S01]  /*26a0*/  FFMA.FTZ R3, R29, R2, R4 ;  /* 0x000000021d037223 */ /* 0x000fe20000010004 */
[----:B------:R-:W-:Y:S01]  /*26b0*/  HFMA2.MMA R2, -RZ, RZ, 0.958984375, -6.1690807342529296875e-05 ;  /* 0x3bac840bff027435 */ /* 0x000fe200000001ff */
[----:B------:R-:W-:Y:S01]  /*26c0*/  FADD R8, R8, 1 ;  /* 0x3f80000008087421 */ /* 0x000fe20000000000 */
[----:B------:R-:W-:-:S04]  /*26d0*/  HFMA2.MMA R5, -RZ, RZ, 0.470947265625, -12.46875 ;  /* 0x3789ca3cff057435 */ /* 0x000fc800000001ff */
[----:B------:R-:W-:Y:S01]  /*26e0*/  @!P1 MOV R2, 0x3baad5ea ;  /* 0x3baad5ea00029802 */ /* 0x000fe20000000f00 */
[----:B------:R-:W-:Y:S01]  /*26f0*/  FFMA R19, R8, -0.5, R19 ;  /* 0xbf00000008137823 */ /* 0x000fe20000000013 */
[----:B------:R-:W-:Y:S01]  /*2700*/  MOV R8, 0xb9f560b9 ;  /* 0xb9f560b900087802 */ /* 0x000fe20000000f00 */
[----:B------:R-:W-:Y:S01]  /*2710*/  @!P2 FMUL R24, R23, R23 ;  /* 0x000000171718a220 */ /* 0x000fe20000400000 */
[----:B------:R-:W-:Y:S01]  /*2720*/  @!P2 MOV R5, 0x38b1e96a ;  /* 0x38b1e96a0005a802 */ /* 0x000fe20000000f00 */
[----:B------:R-:W-:Y:S01]  /*2730*/  FFMA.FTZ R3, R3, R29, R2 ;  /* 0x0000001d03037223 */ /* 0x000fe20000010002 */
[----:B------:R-:W-:Y:S01]  /*2740*/  @!P2 MOV R8, 0xba574d20 ;  /* 0xba574d200008a802 */ /* 0x000fe20000000f00 */
[----:B------:R-:W-:-:S04]  /*2750*/  HFMA2.MMA R2, -RZ, RZ, -1.26171875, -2.110004425048828125e-05 ;  /* 0xbd0c8162ff027435 */ /* 0x000fc800000001ff */
[----:B------:R-:W-:Y:S01]  /*2760*/  FFMA.FTZ R8, R24, R5, R8 ;  /* 0x0000000518087223 */ /* 0x000fe20000010008 */
[----:B------:R-:W-:Y:S01]  /*2770*/  MOV R5, 0x3bac840b ;  /* 0x3bac840b00057802 */ /* 0x000fe20000000f00 */
[----:B------:R-:W-:Y:S01]  /*2780*/  @!P2 IMAD.MOV.U32 R5, RZ, RZ, 0x3baad5ea ;  /* 0x3baad5eaff05a424 */ /* 0x000fe200078e00ff */
[----:B------:R-:W-:-:S03]  /*2790*/  @!P1 MOV R2, 0xbcdc1be7 ;  /* 0xbcdc1be700029802 */ /* 0x000fc60000000f00 */
[----:B------:R-:W-:Y:S01]  /*27a0*/  FFMA.FTZ R8, R8, R24, R5 ;  /* 0x0000001808087223 */ /* 0x000fe20000010005 */
[----:B------:R-:W-:Y:S01]  /*27b0*/  MOV R5, 0xbd0c8162 ;  /* 0xbd0c816200057802 */ /* 0x000fe20000000f00 */
[----:B------:R-:W-:Y:S01]  /*27c0*/  FFMA.FTZ R3, R3, R29, R2 ;  /* 0x0000001d03037223 */ /* 0x000fe20000010002 */
[----:B------:R-:W-:Y:S01]  /*27d0*/  @!P2 MOV R5, 0xbcdc1be7 ;  /* 0xbcdc1be70005a802 */ /* 0x000fe20000000f00 */
[----:B------:R-:W-:-:S04]  /*27e0*/  HFMA2.MMA R2, -RZ, RZ, 1.52734375, -41152 ;  /* 0x3e1cf906ff027435 */ /* 0x000fc800000001ff */
[----:B------:R-:W-:Y:S01]  /*27f0*/  FFMA.FTZ R8, R8, R24, R5 ;  /* 0x0000001808087223 */ /* 0x000fe20000010005 */
[----:B------:R-:W-:Y:S02]  /*2800*/  MOV R5, 0x3e1cf906 ;  /* 0x3e1cf90600057802 */ /* 0x000fe40000000f00 */
[----:B------:R-:W-:Y:S02]  /*2810*/  @!P1 MOV R2, 0x3de718af ;  /* 0x3de718af00029802 */ /* 0x000fe40000000f00 */
[----:B------:R-:W-:-:S03]  /*2820*/  @!P2 MOV R5, 0x3de718af ;  /* 0x3de718af0005a802 */ /* 0x000fc60000000f00 */
[----:B------:R-:W-:Y:S02]  /*2830*/  FFMA.FTZ R2, R3, R29, R2 ;  /* 0x0000001d03027223 */ /* 0x000fe40000010002 */
[----:B------:R-:W-:Y:S01]  /*2840*/  FFMA.FTZ R3, R8, R24, R5 ;  /* 0x0000001808037223 */ /* 0x000fe20000010005 */
[----:B------:R-:W-:Y:S02]  /*2850*/  HFMA2.MMA R5, -RZ, RZ, 1.853515625, -0.00091457366943359375 ;  /* 0x3f6a937eff057435 */ /* 0x000fe400000001ff */
[----:B------:R-:W-:-:S04]  /*2860*/  HFMA2.MMA R4, -RZ, RZ, 1.853515625, -0.00091457366943359375 ;  /* 0x3f6a937eff047435 */ /* 0x000fc800000001ff */
[----:B------:R-:W-:Y:S02]  /*2870*/  @!P1 MOV R5, 0xbec093ac ;  /* 0xbec093ac00059802 */ /* 0x000fe40000000f00 */
[----:B------:R-:W-:-:S03]  /*2880*/  @!P2 IMAD.MOV.U32 R4, RZ, RZ, -0x413f6c54 ;  /* 0xbec093acff04a424 */ /* 0x000fc600078e00ff */
[----:B------:R-:W-:Y:S01]  /*2890*/  FFMA.FTZ R5, R2, R29, R5 ;  /* 0x0000001d02057223 */ /* 0x000fe20000010005 */
[----:B------:R-:W-:Y:S02]  /*28a0*/  FFMA.FTZ R18, R3, R24, R4 ;  /* 0x0000001803127223 */ /* 0x000fe40000010004 */
[----:B------:R-:W0:Y:S01]  /*28b0*/  LDC.64 R2, c[0x0][0x268] ;  /* 0x00009a00ff027b82 */ /* 0x000e220000000a00 */
[----:B------:R-:W-:Y:S01]  /*28c0*/  FADD R7, R7, 1 ;  /* 0x3f80000007077421 */ /* 0x000fe20000000000 */
[----:B------:R-:W-:Y:S01]  /*28d0*/  FADD R8, R9, 1 ;  /* 0x3f80000009087421 */ /* 0x000fe20000000000 */
[----:B------:R-:W-:Y:S02]  /*28e0*/  MOV R4, 0x3f20d842 ;  /* 0x3f20d84200047802 */ /* 0x000fe40000000f00 */
[----:B------:R-:W-:Y:S01]  /*28f0*/  FMUL R7, R7, 0.5 ;  /* 0x3f00000007077820 */ /* 0x000fe20000400000 */
[----:B------:R-:W-:-:S03]  /*2900*/  @!P1 MOV R4, 0x3e0375d3 ;  /* 0x3e0375d300049802 */ /* 0x000fc60000000f00 */
[----:B------:R-:W-:Y:S01]  /*2910*/  FFMA R8, R8, -0.5, R7 ;  /* 0xbf00000008087823 */ /* 0x000fe20000000007 */
[----:B------:R-:W-:Y:S01]  /*2920*/  FSEL R7, -R29, R22, P1 ;  /* 0x000000161d077208 */ /* 0x000fe20000800100 */
[----:B------:R-:W-:-:S04]  /*2930*/  FFMA.FTZ R4, R5, R29, R4 ;  /* 0x0000001d05047223 */ /* 0x000fc80000010004 */
[----:B------:R-:W-:Y:S01]  /*2940*/  FFMA.FTZ R7, R4, R7, R7 ;  /* 0x0000000704077223 */ /* 0x000fe20000010007 */
[----:B------:R-:W-:Y:S01]  /*2950*/  CS2R R4, SRZ ;  /* 0x0000000000047805 */ /* 0x000fe2000001ff00 */
[----:B0-----:R-:W-:-:S05]  /*2960*/  IMAD.WIDE R2, R0, 0x4, R2 ;  /* 0x0000000400027825 */ /* 0x001fca00078e0202 */
[----:B------:R0:W5:Y:S01]  /*2970*/  @!P0 LDG.E.64 R4, desc[UR4][R2.64] ;  /* 0x0000000402048981 */ /* 0x000162000c1e1b00 */
[----:B------:R-:W-:-:S06]  /*2980*/  HFMA2.MMA R9, -RZ, RZ, 1.78125, -136.25 ;  /* 0x3f20d842ff097435 */ /* 0x000fcc00000001ff */
[----:B------:R-:W-:Y:S01]  /*2990*/  @!P2 MOV R9, 0x3e0375d3 ;  /* 0x3e0375d30009a802 */ /* 0x000fe20000000f00 */
[----:B------:R-:W-:-:S04]  /*29a0*/  FADD R28, R11, 1 ;  /* 0x3f8000000b1c7421 */ /* 0x000fc80000000000 */
[----:B------:R-:W-:Y:S01]  /*29b0*/  FFMA.FTZ R9, R18, R24, R9 ;  /* 0x0000001812097223 */ /* 0x000fe20000010009 */
[----:B------:R-:W-:Y:S01]  /*29c0*/  FSEL R24, -R24, R23, P2 ;  /* 0x0000001718187208 */ /* 0x000fe20001000100 */
[----:B------:R-:W-:-:S04]  /*29d0*/  FADD R10, R10, 1 ;  /* 0x3f8000000a0a7421 */ /* 0x000fc80000000000 */
[----:B------:R-:W-:Y:S01]  /*29e0*/  FFMA.FTZ R11, R9, R24, R24 ;  /* 0x00000018090b7223 */ /* 0x000fe20000010018 */
[----:B------:R-:W-:Y:S01]  /*29f0*/  FMUL R9, R28, 0.5 ;  /* 0x3f0000001c097820 */ /* 0x000fe20000400000 */
[----:B------:R-:W1:Y:S03]  /*2a00*/  @P1 MUFU.EX2 R18, R7 ;  /* 0x0000000700121308 */ /* 0x000e660000000800 */
[----:B------:R-:W-:-:S05]  /*2a10*/  FFMA R9, R10, -0.5, R9 ;  /* 0xbf0000000a097823 */ /* 0x000fca0000000009 */
[----:B------:R-:W0:Y:S01]  /*2a20*/  @P2 MUFU.EX2 R10, R11 ;  /* 0x0000000b000a2308 */ /* 0x000e220000000800 */
[----:B------:R-:W-:Y:S01]  /*2a30*/  FADD R20, R20, 1 ;  /* 0x3f80000014147421 */ /* 0x000fe20000000000 */
[----:B-1----:R-:W-:Y:S01]  /*2a40*/  @P1 FADD R29, -R18, 1 ;  /* 0x3f800000121d1421 */ /* 0x002fe20000000100 */
[----:B------:R-:W-:Y:S01]  /*2a50*/  FADD R25, R25, 1 ;  /* 0x3f80000019197421 */ /* 0x000fe20000000000 */
[----:B------:R-:W-:Y:S01]  /*2a60*/  FADD R21, R21, 1 ;  /* 0x3f80000015157421 */ /* 0x000fe20000000000 */
[----:B0-----:R-:W-:Y:S02]  /*2a70*/  @P2 FADD R10, -R10, 1 ;  /* 0x3f8000000a0a2421 */ /* 0x001fe40000000100 */
[----:B------:R-:W-:Y:S01]  /*2a80*/  @P1 LOP3.LUT R7, R29, 0x80000000, R22, 0xf8, !PT ;  /* 0x800000001d071812 */ /* 0x000fe200078ef816 */
[----:B------:R-:W-:Y:S01]  /*2a90*/  FMUL R2, R20, 0.5 ;  /* 0x3f00000014027820 */ /* 0x000fe20000400000 */
[----:B------:R-:W-:Y:S01]  /*2aa0*/  FADD R26, R26, 1 ;  /* 0x3f8000001a1a7421 */ /* 0x000fe20000000000 */
[----:B------:R-:W-:-:S02]  /*2ab0*/  @P2 LOP3.LUT R11, R10, 0x80000000, R23, 0xf8, !PT ;  /* 0x800000000a0b2812 */ /* 0x000fc400078ef817 */
[----:B------:R-:W-:Y:S01]  /*2ac0*/  FADD R7, R7, 1 ;  /* 0x3f80000007077421 */ /* 0x000fe20000000000 */
[----:B------:R-:W-:Y:S01]  /*2ad0*/  FFMA R2, R21, -0.5, R2 ;  /* 0xbf00000015027823 */ /* 0x000fe20000000002 */
[----:B------:R-:W-:Y:S01]  /*2ae0*/  FMUL R26, R26, 0.5 ;  /* 0x3f0000001a1a7820 */ /* 0x000fe20000400000 */
[----:B------:R-:W-:Y:S01]  /*2af0*/  FADD R11, R11, 1 ;  /* 0x3f8000000b0b7421 */ /* 0x000fe20000000000 */
[----:B---3--:R-:W-:Y:S01]  /*2b00*/  FMUL R14, |R27|, R14 ;  /* 0x0000000e1b0e7220 */ /* 0x008fe20000400200 */
[----:B------:R-:W-:Y:S01]  /*2b10*/  FMUL R15, |R6|, R15 ;  /* 0x0000000f060f7220 */ /* 0x000fe20000400200 */
[----:B------:R-:W-:-:S04]  /*2b20*/  FMUL R6, R25, 0.5 ;  /* 0x3f00000019067820 */ /* 0x000fc80000400000 */
[----:B------:R-:W-:Y:S01]  /*2b30*/  FFMA R7, R7, -0.5, R6 ;  /* 0xbf00000007077823 */ /* 0x000fe20000000006 */
[----:B------:R-:W-:Y:S01]  /*2b40*/  FFMA R6, R11, -0.5, R26 ;  /* 0xbf0000000b067823 */ /* 0x000fe2000000001a */
[----:B----4-:R-:W-:Y:S01]  /*2b50*/  FFMA R14, |R19|, R16, R14 ;  /* 0x00000010130e7223 */ /* 0x010fe2000000020e */
[----:B------:R-:W-:-:S03]  /*2b60*/  FFMA R15, |R8|, R17, R15 ;  /* 0x00000011080f7223 */ /* 0x000fc6000000020f */
[----:B--2---:R-:W-:Y:S01]  /*2b70*/  FFMA R12, |R9|, R12, R14 ;  /* 0x0000000c090c7223 */ /* 0x004fe2000000020e */
[----:B------:R-:W-:Y:S01]  /*2b80*/  FFMA R13, |R2|, R13, R15 ;  /* 0x0000000d020d7223 */ /* 0x000fe2000000020f */
[----:B------:R-:W-:Y:S02]  /*2b90*/  HFMA2.MMA R8, -RZ, RZ, 1.443359375, -0.2030029296875 ;  /* 0x3dc6b27fff087435 */ /* 0x000fe400000001ff */
[----:B-----5:R-:W-:Y:S01]  /*2ba0*/  FFMA R4, |R7|, R4, R12 ;  /* 0x0000000407047223 */ /* 0x020fe2000000020c */
[----:B------:R-:W-:-:S04]  /*2bb0*/  FFMA R2, |R6|, R5, R13 ;  /* 0x0000000506027223 */ /* 0x000fc8000000020d */
[----:B------:R-:W-:Y:S02]  /*2bc0*/  FSETP.GT.AND P1, PT, R4, 9.9999999747524270788e-07, PT ;  /* 0x358637bd0400780b */ /* 0x000fe40003f24000 */
[----:B------:R-:W-:Y:S02]  /*2bd0*/  FSETP.GT.AND P2, PT, R2, 9.9999999747524270788e-07, PT ;  /* 0x358637bd0200780b */ /* 0x000fe40003f44000 */
[----:B------:R-:W-:Y:S02]  /*2be0*/  FSETP.NAN.AND P3, PT, R4, R4, PT ;  /* 0x000000040400720b */ /* 0x000fe40003f68000 */
[----:B------:R-:W-:-:S07]  /*2bf0*/  FSETP.NAN.AND P4, PT, R2, R2, PT ;  /* 0x000000020200720b */ /* 0x000fce0003f88000 */
[----:B------:R-:W-:Y:S02]  /*2c00*/  @!P1 FSEL R4, R4, 9.9999999747524270788e-07, P3 ;  /* 0x358637bd04049808 */ /* 0x000fe40001800000 */
[----:B------:R-:W-:Y:S02]  /*2c10*/  @!P2 FSEL R2, R2, 9.9999999747524270788e-07, P4 ;  /* 0x358637bd0202a808 */ /* 0x000fe40002000000 */
[----:B------:R-:W-:Y:S02]  /*2c20*/  FSETP.GT.AND P1, PT, R4, 9.9999999747524270788e-07, PT ;  /* 0x358637bd0400780b */ /* 0x000fe40003f24000 */
[----:B------:R-:W-:Y:S02]  /*2c30*/  FSETP.GT.AND P2, PT, R2, 9.9999999747524270788e-07, PT ;  /* 0x358637bd0200780b */ /* 0x000fe40003f44000 */
[----:B------:R-:W-:Y:S02]  /*2c40*/  FSETP.NAN.AND P3, PT, R4, R4, PT ;  /* 0x000000040400720b */ /* 0x000fe40003f68000 */
[----:B------:R-:W-:-:S07]  /*2c50*/  FSETP.NAN.AND P4, PT, R2, R2, PT ;  /* 0x000000020200720b */ /* 0x000fce0003f88000 */
[----:B------:R-:W-:Y:S02]  /*2c60*/  @!P1 FSEL R4, R4, 9.9999999747524270788e-07, P3 ;  /* 0x358637bd04049808 */ /* 0x000fe40001800000 */
[----:B------:R-:W-:Y:S02]  /*2c70*/  @!P2 FSEL R2, R2, 9.9999999747524270788e-07, P4 ;  /* 0x358637bd0202a808 */ /* 0x000fe40002000000 */
[----:B------:R-:W-:Y:S02]  /*2c80*/  FSETP.GEU.AND P1, PT, R4, 1.175494350822287508e-38, PT ;  /* 0x008000000400780b */ /* 0x000fe40003f2e000 */
[----:B------:R-:W-:-:S11]  /*2c90*/  FSETP.GEU.AND P2, PT, R2, 1.175494350822287508e-38, PT ;  /* 0x008000000200780b */ /* 0x000fd60003f4e000 */
[----:B------:R-:W-:Y:S02]  /*2ca0*/  @!P1 FMUL R4, R4, 8388608 ;  /* 0x4b00000004049820 */ /* 0x000fe40000400000 */
[----:B------:R-:W-:-:S03]  /*2cb0*/  @!P2 FMUL R2, R2, 8388608 ;  /* 0x4b0000000202a820 */ /* 0x000fc60000400000 */
[----:B------:R-:W-:Y:S02]  /*2cc0*/  IADD3 R9, R4, -0x3f3504f3, RZ ;  /* 0xc0cafb0d04097810 */ /* 0x000fe40007ffe0ff */
[----:B------:R-:W-:Y:S02]  /*2cd0*/  IADD3 R7, R2, -0x3f3504f3, RZ ;  /* 0xc0cafb0d02077810 */ /* 0x000fe40007ffe0ff */
[----:B------:R-:W-:Y:S02]  /*2ce0*/  LOP3.LUT R9, R9, 0xff800000, RZ, 0xc0, !PT ;  /* 0xff80000009097812 */ /* 0x000fe400078ec0ff */
[----:B------:R-:W-:Y:S02]  /*2cf0*/  LOP3.LUT R7, R7, 0xff800000, RZ, 0xc0, !PT ;  /* 0xff80000007077812 */ /* 0x000fe400078ec0ff */
[----:B------:R-:W-:Y:S02]  /*2d00*/  IADD3 R5, R4, -R9, RZ ;  /* 0x8000000904057210 */ /* 0x000fe40007ffe0ff */
[----:B------:R-:W-:-:S03]  /*2d10*/  IADD3 R3, R2, -R7, RZ ;  /* 0x8000000702037210 */ /* 0x000fc60007ffe0ff */
[----:B------:R-:W-:Y:S02]  /*2d20*/  FADD R5, R5, -1 ;  /* 0xbf80000005057421 */ /* 0x000fe40000000000 */
[----:B------:R-:W-:Y:S02]  /*2d30*/  FADD R3, R3, -1 ;  /* 0xbf80000003037421 */ /* 0x000fe40000000000 */
[-C--:B------:R-:W-:Y:S02]  /*2d40*/  FFMA.FTZ R6, R5, R8.reuse, -0.16845393180847167969 ;  /* 0xbe2c7f3005067423 */ /* 0x080fe40000010008 */
[----:B------:R-:W-:Y:S02]  /*2d50*/  FFMA.FTZ R8, R3, R8, -0.16845393180847167969 ;  /* 0xbe2c7f3003087423 */ /* 0x000fe40000010008 */
[----:B------:R-:W-:Y:S02]  /*2d60*/  FFMA.FTZ R6, R5, R6, 0.1716887056827545166 ;  /* 0x3e2fcf2a05067423 */ /* 0x000fe40000010006 */
[----:B------:R-:W-:-:S02]  /*2d70*/  FFMA.FTZ R8, R3, R8, 0.1716887056827545166 ;  /* 0x3e2fcf2a03087423 */ /* 0x000fc40000010008 */
[----:B------:R-:W-:Y:S02]  /*2d80*/  FFMA.FTZ R6, R5, R6, -0.17900948226451873779 ;  /* 0xbe374e4305067423 */ /* 0x000fe40000010006 */
[----:B------:R-:W-:Y:S02]  /*2d90*/  FFMA.FTZ R8, R3, R8, -0.17900948226451873779 ;  /* 0xbe374e4303087423 */ /* 0x000fe40000010008 */
[----:B------:R-:W-:Y:S02]  /*2da0*/  FFMA.FTZ R6, R5, R6, 0.20512372255325317383 ;  /* 0x3e520bf405067423 */ /* 0x000fe40000010006 */
[----:B------:R-:W-:Y:S02]  /*2db0*/  FFMA.FTZ R8, R3, R8, 0.20512372255325317383 ;  /* 0x3e520bf403087423 */ /* 0x000fe40000010008 */
[----:B------:R-:W-:Y:S02]  /*2dc0*/  FFMA.FTZ R6, R5, R6, -0.24046532809734344482 ;  /* 0xbe763c8b05067423 */ /* 0x000fe40000010006 */
[----:B------:R-:W-:-:S02]  /*2dd0*/  FFMA.FTZ R8, R3, R8, -0.24046532809734344482 ;  /* 0xbe763c8b03087423 */ /* 0x000fc40000010008 */
[----:B------:R-:W-:Y:S02]  /*2de0*/  FFMA.FTZ R6, R5, R6, 0.28857114911079406738 ;  /* 0x3e93bf9905067423 */ /* 0x000fe40000010006 */
[----:B------:R-:W-:Y:S02]  /*2df0*/  FFMA.FTZ R8, R3, R8, 0.28857114911079406738 ;  /* 0x3e93bf9903087423 */ /* 0x000fe40000010008 */
[----:B------:R-:W-:Y:S02]  /*2e00*/  FFMA.FTZ R6, R5, R6, -0.36067417263984680176 ;  /* 0xbeb8aa4905067423 */ /* 0x000fe40000010006 */
[----:B------:R-:W-:Y:S02]  /*2e10*/  FFMA.FTZ R10, R3, R8, -0.36067417263984680176 ;  /* 0xbeb8aa49030a7423 */ /* 0x000fe40000010008 */
[----:B------:R-:W-:Y:S02]  /*2e20*/  FFMA.FTZ R8, R5, R6, 0.48089820146560668945 ;  /* 0x3ef6384a05087423 */ /* 0x000fe40000010006 */
[----:B------:R-:W-:Y:S01]  /*2e30*/  FFMA.FTZ R10, R3, R10, 0.48089820146560668945 ;  /* 0x3ef6384a030a7423 */ /* 0x000fe2000001000a */
[----:B------:R-:W-:Y:S01]  /*2e40*/  FSEL R6, RZ, -23, P1 ;  /* 0xc1b80000ff067808 */ /* 0x000fe20000800000 */
[----:B------:R-:W-:Y:S01]  /*2e50*/  FFMA.FTZ R8, R5, R8, -0.72134751081466674805 ;  /* 0xbf38aa3b05087423 */ /* 0x000fe20000010008 */
[----:B------:R-:W-:Y:S01]  /*2e60*/  ISETP.GE.U32.AND P1, PT, R4, 0x7f800000, PT ;  /* 0x7f8000000400780c */ /* 0x000fe20003f26070 */
[----:B------:R-:W-:Y:S01]  /*2e70*/  FFMA.FTZ R12, R3, R10, -0.72134751081466674805 ;  /* 0xbf38aa3b030c7423 */ /* 0x000fe2000001000a */
[----:B------:R-:W-:Y:S01]  /*2e80*/  ISETP.GE.U32.AND P3, PT, R2, 0x7f800000, PT ;  /* 0x7f8000000200780c */ /* 0x000fe20003f66070 */
[----:B------:R-:W-:-:S02]  /*2e90*/  FMUL R8, R5, R8 ;  /* 0x0000000805087220 */ /* 0x000fc40000400000 */
[----:B------:R-:W-:Y:S01]  /*2ea0*/  FMUL R12, R3, R12 ;  /* 0x0000000c030c7220 */ /* 0x000fe20000400000 */
[----:B------:R-:W-:Y:S01]  /*2eb0*/  I2FP.F32.S32 R9, R9 ;  /* 0x0000000900097245 */ /* 0x000fe20000201400 */
[----:B------:R-:W-:Y:S01]  /*2ec0*/  FMUL R8, R5, R8 ;  /* 0x0000000805087220 */ /* 0x000fe20000400000 */
[----:B------:R-:W-:Y:S01]  /*2ed0*/  FSEL R10, RZ, -23, P2 ;  /* 0xc1b80000ff0a7808 */ /* 0x000fe20001000000 */
[----:B------:R-:W-:Y:S01]  /*2ee0*/  FMUL R12, R3, R12 ;  /* 0x0000000c030c7220 */ /* 0x000fe20000400000 */
[----:B------:R-:W-:Y:S01]  /*2ef0*/  I2FP.F32.S32 R7, R7 ;  /* 0x0000000700077245 */ /* 0x000fe20000201400 */
[----:B------:R-:W-:Y:S01]  /*2f00*/  FFMA.FTZ R6, R9, 1.1920928955078125e-07, R6 ;  /* 0x3400000009067823 */ /* 0x000fe20000010006 */
[----:B------:R-:W-:Y:S01]  /*2f10*/  FFMA.FTZ R5, R5, 1.4426950216293334961, R8 ;  /* 0x3fb8aa3b05057823 */ /* 0x000fe20000010008 */
[----:B------:R-:W-:Y:S01]  /*2f20*/  FFMA.FTZ R12, R3, 1.4426950216293334961, R12 ;  /* 0x3fb8aa3b030c7823 */ /* 0x000fe2000001000c */
[----:B------:R-:W-:Y:S01]  /*2f30*/  @P1 MOV R3, 0x7f800000 ;  /* 0x7f80000000031802 */ /* 0x000fe20000000f00 */
[----:B------:R-:W-:Y:S01]  /*2f40*/  FFMA.FTZ R7, R7, 1.1920928955078125e-07, R10 ;  /* 0x3400000007077823 */ /* 0x000fe2000001000a */
[----:B------:R-:W-:Y:S01]  /*2f50*/  @P3 MOV R9, 0x7f800000 ;  /* 0x7f80000000093802 */ /* 0x000fe20000000f00 */
[----:B------:R-:W-:-:S02]  /*2f60*/  FADD R5, R6, R5 ;  /* 0x0000000506057221 */ /* 0x000fc40000000000 */
[----:B------:R-:W-:Y:S01]  /*2f70*/  FADD R7, R7, R12 ;  /* 0x0000000c07077221 */ /* 0x000fe20000000000 */
[----:B------:R-:W-:Y:S01]  /*2f80*/  @P1 FFMA.FTZ R5, R4, R3, +INF ;  /* 0x7f80000004051423 */ /* 0x000fe20000010003 */
[----:B------:R-:W-:Y:S01]  /*2f90*/  @P3 FFMA.FTZ R7, R2, R9, +INF ;  /* 0x7f80000002073423 */ /* 0x000fe20000010009 */
[----:B------:R-:W-:Y:S02]  /*2fa0*/  FSETP.NEU.AND P2, PT, R4, RZ, PT ;  /* 0x000000ff0400720b */ /* 0x000fe40003f4d000 */
[----:B------:R-:W-:Y:S02]  /*2fb0*/  SHF.R.S32.HI R9, RZ, 0x1f, R0 ;  /* 0x0000001fff097819 */ /* 0x000fe40000011400 */
[----:B------:R-:W-:Y:S01]  /*2fc0*/  LEA R4, P3, R0, UR6, 0x2 ;  /* 0x0000000600047c11 */ /* 0x000fe2000f8610ff */
[----:B------:R-:W-:Y:S01]  /*2fd0*/  FADD R3, RZ, -R5 ;  /* 0x80000005ff037221 */ /* 0x000fe20000000000 */
[----:B------:R-:W-:Y:S01]  /*2fe0*/  FADD R7, RZ, -R7 ;  /* 0x80000007ff077221 */ /* 0x000fe20000000000 */
[----:B------:R-:W-:-:S02]  /*2ff0*/  FSETP.NEU.AND P1, PT, R2, RZ, PT ;  /* 0x000000ff0200720b */ /* 0x000fc40003f2d000 */
[----:B------:R-:W-:Y:S02]  /*3000*/  LEA.HI.X R5, R0, UR7, R9, 0x2, P3 ;  /* 0x0000000700057c11 */ /* 0x000fe400098f1409 */
[----:B------:R-:W-:Y:S02]  /*3010*/  FSEL R6, R3, +INF , P2 ;  /* 0x7f80000003067808 */ /* 0x000fe40001000000 */
[----:B------:R-:W-:Y:S01]  /*3020*/  FSEL R7, R7, +INF , P1 ;  /* 0x7f80000007077808 */ /* 0x000fe20000800000 */
[----:B------:R-:W-:Y:S06]  /*3030*/  @P0 EXIT ;  /* 0x000000000000094d */ /* 0x000fec0003800000 */
[----:B------:R-:W-:Y:S01]  /*3040*/  STG.E.64 desc[UR4][R4.64], R6 ;  /* 0x0000000604007986 */ /* 0x000fe2000c101b04 */
[----:B------:R-:W-:Y:S05]  /*3050*/  EXIT ;  /* 0x000000000000794d */ /* 0x000fea0003800000 */
.L_x_0:
[----:B------:R-:W-:-:S00]  /*3060*/  BRA `(.L_x_0) ;  /* 0xfffffffc00fc7947 */ /* 0x000fc0000383ffff */
[----:B------:R-:W-:-:S00]  /*3070*/  NOP ;  /* 0x0000000000007918 */ /* 0x000fc00000000000 */
        /* <DEDUP_REMOVED lines=8> */
.L_x_1:


//--------------------- .nv.global.init           --------------------------
	.section	.nv.global.init,"aw",@progbits
.nv.global.init:
	.type		_$_str,@object
	.size		_$_str,(.L_0 - _$_str)
_$_str:
        /*0000*/ 	.byte	0x5f, 0x5f, 0x43, 0x55, 0x44, 0x41, 0x5f, 0x46, 0x54, 0x5a, 0x00
.L_0:


//--------------------- .nv.constant0.triton_poi_fused_abs_add_clamp_div_erf_log2_mul_neg_reciprocal_sub_0 --------------------------
	.section	.nv.constant0.triton_poi_fused_abs_add_clamp_div_erf_log2_mul_neg_reciprocal_sub_0,"a",@progbits
	.sectionflags	@""
	.align	4
.nv.constant0.triton_poi_fused_abs_add_clamp_div_erf_log2_mul_neg_reciprocal_sub_0:
	.zero		644
